// auto-generated by cutlass_sweep.gemm — config: {"arch": "sm_90", "cluster_m": 1, "cluster_n": 8, "dtype": "fp16", "dtype_b": "fp16", "layout": "nn", "stages": 7, "tile_k": 64, "tile_m": 128, "tile_n": 128}
#include "cutlass/cutlass.h"
#include "cutlass/gemm/collective/collective_builder.hpp"
#include "cutlass/gemm/device/gemm_universal_adapter.h"
#include "cutlass/gemm/kernel/gemm_universal.hpp"
#include "cutlass/epilogue/collective/collective_builder.hpp"

using ElemA = cutlass::half_t;
using ElemB = cutlass::half_t;
using ElemCD = cutlass::half_t;
using Acc  = float;
using TileShape    = cute::Shape<cute::_128, cute::_128, cute::_64>;
using ClusterShape = cute::Shape<cute::_1, cute::_8, cute::_1>;

using CollectiveEpilogue = typename cutlass::epilogue::collective::CollectiveBuilder<
    cutlass::arch::Sm90, cutlass::arch::OpClassTensorOp,
    TileShape, ClusterShape,
    cutlass::epilogue::collective::EpilogueTileAuto,
    Acc, Acc,
    ElemCD, cutlass::layout::RowMajor, 128 / cutlass::sizeof_bits<ElemCD>::value,
    ElemCD, cutlass::layout::RowMajor, 128 / cutlass::sizeof_bits<ElemCD>::value,
    cutlass::epilogue::collective::EpilogueScheduleAuto
  >::CollectiveOp;

using CollectiveMainloop = typename cutlass::gemm::collective::CollectiveBuilder<
    cutlass::arch::Sm90, cutlass::arch::OpClassTensorOp,
    ElemA, cutlass::layout::RowMajor, 128 / cutlass::sizeof_bits<ElemA>::value,
    ElemB, cutlass::layout::RowMajor, 128 / cutlass::sizeof_bits<ElemB>::value,
    Acc,
    TileShape, ClusterShape,
    cutlass::gemm::collective::StageCount<7>,
    cutlass::gemm::collective::KernelScheduleAuto
  >::CollectiveOp;

using GemmKernel = cutlass::gemm::kernel::GemmUniversal<
    cute::Shape<int,int,int,int>,
    CollectiveMainloop,
    CollectiveEpilogue
>;
using Gemm = cutlass::gemm::device::GemmUniversalAdapter<GemmKernel>;

// Force the device kernel symbol into the cubin without needing a host main.
auto* _anchor = &cutlass::device_kernel<GemmKernel>;


// ===== COMPILED SASS (sm_90a) =====

	.target	sm_90a

	.elftype	@"ET_EXEC"


//--------------------- .note.nv.tkinfo           --------------------------
	.section	.note.nv.tkinfo,"",@"SHT_NOTE"
	.sectionflags	@"SHF_NOTE_NV_TKINFO"
	.tkinfo
        /*0018*/ 	.word	0x00000002
        /*0030*/ 	.string	""
        /*0030*/ 	.string	"ptxas"
        /*0030*/ 	.string	"Cuda compilation tools, release 13.0, V13.0.88"
        /*0030*/ 	.string	"Build cuda_13.0.r13.0/compiler.36424714_0"
        /*0030*/ 	.string	"-arch sm_90a -m 64 "



//--------------------- .note.nv.cuinfo           --------------------------
	.section	.note.nv.cuinfo,"",@"SHT_NOTE"
	.sectionflags	@"SHF_NOTE_NV_CUINFO"
        /*0018*/ 	.short	0x0002
        /*001a*/ 	.short	0x005a
        /*001c*/ 	.short	0x0082
	.zero		2


//--------------------- .nv.info                  --------------------------
	.section	.nv.info,"",@"SHT_CUDA_INFO"
	.align	4


	//----- nvinfo : EIATTR_REGCOUNT
	.align		4
        /*0000*/ 	.byte	0x04, 0x2f
        /*0002*/ 	.short	(.L_15 - .L_14)
	.align		4
.L_14:
        /*0004*/ 	.word	index@(_ZN7cutlass13device_kernelINS_4gemm6kernel13GemmUniversalIN4cute5tupleIJiiiiEEENS1_10collective13CollectiveMmaINS1_34MainloopSm90TmaGmmaWarpSpecializedILi7ENS5_IJNS4_1CILi1EEENSA_ILi8EEESB_EEENS1_35KernelTmaWarpSpecializedCooperativeEEENS5_IJNSA_ILi128EEESG_NSA_ILi64EEEEEENS_6half_tENS5_IJlSB_lEEESJ_NS5_IJSB_llEEENS4_8TiledMMAINS4_8MMA_AtomIJNS4_4SM904GMMA26MMA_64x128x16_F32F16F16_SSILNSP_5MajorE0ELSR_1ELNSP_7ScaleInE1ELSS_1EEEEEENS4_6LayoutINS5_IJNSA_ILi2EEESB_SB_EEENS5_IJSB_NSA_ILi0EEESY_EEEEENS5_IJNS4_10UnderscoreES11_S11_EEEEENS4_23SM90_TMA_LOAD_MULTICASTENS4_14ComposedLayoutINS4_7SwizzleILi3ELi4ELi3EEENS4_18smem_ptr_flag_bitsILi16EEENSV_INS5_IJSC_SH_EEENS5_IJSH_SB_EEEEEEEvNS4_8identityENS4_13SM90_TMA_LOADENS15_IS17_S19_NSV_INS5_IJSH_SC_EEENS5_IJSB_SH_EEEEEEEvS1E_EENS_8epilogue10collective6detail29Sm90TmaWarpSpecializedAdapterINS1M_15DefaultEpilogueISJ_SK_SK_NS1L_6thread17LinearCombinationISJ_Li1EffLNS1Q_9ScaleType4KindE0ELNS_15FloatRoundStyleE2ESJ_EENS1_15EpilogueDefaultEEEEEvvEEEEvNT_6ParamsE)
        /*0008*/ 	.word	0x000000a8


	//----- nvinfo : EIATTR_FRAME_SIZE
	.align		4
.L_15:
        /*000c*/ 	.byte	0x04, 0x11
        /*000e*/ 	.short	(.L_17 - .L_16)
	.align		4
.L_16:
        /*0010*/ 	.word	index@(_ZN7cutlass13device_kernelINS_4gemm6kernel13GemmUniversalIN4cute5tupleIJiiiiEEENS1_10collective13CollectiveMmaINS1_34MainloopSm90TmaGmmaWarpSpecializedILi7ENS5_IJNS4_1CILi1EEENSA_ILi8EEESB_EEENS1_35KernelTmaWarpSpecializedCooperativeEEENS5_IJNSA_ILi128EEESG_NSA_ILi64EEEEEENS_6half_tENS5_IJlSB_lEEESJ_NS5_IJSB_llEEENS4_8TiledMMAINS4_8MMA_AtomIJNS4_4SM904GMMA26MMA_64x128x16_F32F16F16_SSILNSP_5MajorE0ELSR_1ELNSP_7ScaleInE1ELSS_1EEEEEENS4_6LayoutINS5_IJNSA_ILi2EEESB_SB_EEENS5_IJSB_NSA_ILi0EEESY_EEEEENS5_IJNS4_10UnderscoreES11_S11_EEEEENS4_23SM90_TMA_LOAD_MULTICASTENS4_14ComposedLayoutINS4_7SwizzleILi3ELi4ELi3EEENS4_18smem_ptr_flag_bitsILi16EEENSV_INS5_IJSC_SH_EEENS5_IJSH_SB_EEEEEEEvNS4_8identityENS4_13SM90_TMA_LOADENS15_IS17_S19_NSV_INS5_IJSH_SC_EEENS5_IJSB_SH_EEEEEEEvS1E_EENS_8epilogue10collective6detail29Sm90TmaWarpSpecializedAdapterINS1M_15DefaultEpilogueISJ_SK_SK_NS1L_6thread17LinearCombinationISJ_Li1EffLNS1Q_9ScaleType4KindE0ELNS_15FloatRoundStyleE2ESJ_EENS1_15EpilogueDefaultEEEEEvvEEEEvNT_6ParamsE)
        /*0014*/ 	.word	0x00000000


	//----- nvinfo : EIATTR_MIN_STACK_SIZE
	.align		4
.L_17:
        /*0018*/ 	.byte	0x04, 0x12
        /*001a*/ 	.short	(.L_19 - .L_18)
	.align		4
.L_18:
        /*001c*/ 	.word	index@(_ZN7cutlass13device_kernelINS_4gemm6kernel13GemmUniversalIN4cute5tupleIJiiiiEEENS1_10collective13CollectiveMmaINS1_34MainloopSm90TmaGmmaWarpSpecializedILi7ENS5_IJNS4_1CILi1EEENSA_ILi8EEESB_EEENS1_35KernelTmaWarpSpecializedCooperativeEEENS5_IJNSA_ILi128EEESG_NSA_ILi64EEEEEENS_6half_tENS5_IJlSB_lEEESJ_NS5_IJSB_llEEENS4_8TiledMMAINS4_8MMA_AtomIJNS4_4SM904GMMA26MMA_64x128x16_F32F16F16_SSILNSP_5MajorE0ELSR_1ELNSP_7ScaleInE1ELSS_1EEEEEENS4_6LayoutINS5_IJNSA_ILi2EEESB_SB_EEENS5_IJSB_NSA_ILi0EEESY_EEEEENS5_IJNS4_10UnderscoreES11_S11_EEEEENS4_23SM90_TMA_LOAD_MULTICASTENS4_14ComposedLayoutINS4_7SwizzleILi3ELi4ELi3EEENS4_18smem_ptr_flag_bitsILi16EEENSV_INS5_IJSC_SH_EEENS5_IJSH_SB_EEEEEEEvNS4_8identityENS4_13SM90_TMA_LOADENS15_IS17_S19_NSV_INS5_IJSH_SC_EEENS5_IJSB_SH_EEEEEEEvS1E_EENS_8epilogue10collective6detail29Sm90TmaWarpSpecializedAdapterINS1M_15DefaultEpilogueISJ_SK_SK_NS1L_6thread17LinearCombinationISJ_Li1EffLNS1Q_9ScaleType4KindE0ELNS_15FloatRoundStyleE2ESJ_EENS1_15EpilogueDefaultEEEEEvvEEEEvNT_6ParamsE)
        /*0020*/ 	.word	0x00000000
.L_19:


//--------------------- .nv.compat                --------------------------
	.section	.nv.compat,"",@"SHT_CUDA_COMPAT_INFO"
	.align	4
        /*0000*/ 	.byte	0x02, 0x09, 0x01, 0x00, 0x02, 0x02, 0x04, 0x00, 0x02, 0x05, 0x05, 0x00, 0x03, 0x07, 0x01, 0x01
        /*0010*/ 	.byte	0x02, 0x03, 0x01, 0x00, 0x02, 0x06, 0x01, 0x00, 0x04, 0x0b, 0x08, 0x00, 0x00, 0x00, 0x00, 0x00
        /*0020*/ 	.byte	0x00, 0x00, 0x00, 0x00


//--------------------- .nv.info._ZN7cutlass13device_kernelINS_4gemm6kernel13GemmUniversalIN4cute5tupleIJiiiiEEENS1_10collective13CollectiveMmaINS1_34MainloopSm90TmaGmmaWarpSpecializedILi7ENS5_IJNS4_1CILi1EEENSA_ILi8EEESB_EEENS1_35KernelTmaWarpSpecializedCooperativeEEENS5_IJNSA_ILi128EEESG_NSA_ILi64EEEEEENS_6half_tENS5_IJlSB_lEEESJ_NS5_IJSB_llEEENS4_8TiledMMAINS4_8MMA_AtomIJNS4_4SM904GMMA26MMA_64x128x16_F32F16F16_SSILNSP_5MajorE0ELSR_1ELNSP_7ScaleInE1ELSS_1EEEEEENS4_6LayoutINS5_IJNSA_ILi2EEESB_SB_EEENS5_IJSB_NSA_ILi0EEESY_EEEEENS5_IJNS4_10UnderscoreES11_S11_EEEEENS4_23SM90_TMA_LOAD_MULTICASTENS4_14ComposedLayoutINS4_7SwizzleILi3ELi4ELi3EEENS4_18smem_ptr_flag_bitsILi16EEENSV_INS5_IJSC_SH_EEENS5_IJSH_SB_EEEEEEEvNS4_8identityENS4_13SM90_TMA_LOADENS15_IS17_S19_NSV_INS5_IJSH_SC_EEENS5_IJSB_SH_EEEEEEEvS1E_EENS_8epilogue10collective6detail29Sm90TmaWarpSpecializedAdapterINS1M_15DefaultEpilogueISJ_SK_SK_NS1L_6thread17LinearCombinationISJ_Li1EffLNS1Q_9ScaleType4KindE0ELNS_15FloatRoundStyleE2ESJ_EENS1_15EpilogueDefaultEEEEEvvEEEEvNT_6ParamsE --------------------------
	.section	.nv.info._ZN7cutlass13device_kernelINS_4gemm6kernel13GemmUniversalIN4cute5tupleIJiiiiEEENS1_10collective13CollectiveMmaINS1_34MainloopSm90TmaGmmaWarpSpecializedILi7ENS5_IJNS4_1CILi1EEENSA_ILi8EEESB_EEENS1_35KernelTmaWarpSpecializedCooperativeEEENS5_IJNSA_ILi128EEESG_NSA_ILi64EEEEEENS_6half_tENS5_IJlSB_lEEESJ_NS5_IJSB_llEEENS4_8TiledMMAINS4_8MMA_AtomIJNS4_4SM904GMMA26MMA_64x128x16_F32F16F16_SSILNSP_5MajorE0ELSR_1ELNSP_7ScaleInE1ELSS_1EEEEEENS4_6LayoutINS5_IJNSA_ILi2EEESB_SB_EEENS5_IJSB_NSA_ILi0EEESY_EEEEENS5_IJNS4_10UnderscoreES11_S11_EEEEENS4_23SM90_TMA_LOAD_MULTICASTENS4_14ComposedLayoutINS4_7SwizzleILi3ELi4ELi3EEENS4_18smem_ptr_flag_bitsILi16EEENSV_INS5_IJSC_SH_EEENS5_IJSH_SB_EEEEEEEvNS4_8identityENS4_13SM90_TMA_LOADENS15_IS17_S19_NSV_INS5_IJSH_SC_EEENS5_IJSB_SH_EEEEEEEvS1E_EENS_8epilogue10collective6detail29Sm90TmaWarpSpecializedAdapterINS1M_15DefaultEpilogueISJ_SK_SK_NS1L_6thread17LinearCombinationISJ_Li1EffLNS1Q_9ScaleType4KindE0ELNS_15FloatRoundStyleE2ESJ_EENS1_15EpilogueDefaultEEEEEvvEEEEvNT_6ParamsE,"",@"SHT_CUDA_INFO"
	.sectionflags	@""
	.align	4


	//----- nvinfo : EIATTR_CUDA_API_VERSION
	.align		4
        /*0000*/ 	.byte	0x04, 0x37
        /*0002*/ 	.short	(.L_21 - .L_20)
.L_20:
        /*0004*/ 	.word	0x00000082


	//----- nvinfo : EIATTR_KPARAM_INFO
	.align		4
.L_21:
        /*0008*/ 	.byte	0x04, 0x17
        /*000a*/ 	.short	(.L_23 - .L_22)
.L_22:
        /*000c*/ 	.word	0x00000000
        /*0010*/ 	.short	0x0000
        /*0012*/ 	.short	0x0070
        /*0014*/ 	.byte	0x00, 0xf0, 0x01, 0x10


	//----- nvinfo : EIATTR_SPARSE_MMA_MASK
	.align		4
.L_23:
        /*0018*/ 	.byte	0x03, 0x50
        /*001a*/ 	.short	0x0000


	//----- nvinfo : EIATTR_MAXREG_COUNT
	.align		4
        /*001c*/ 	.byte	0x03, 0x1b
        /*001e*/ 	.short	0x00a8


	//----- nvinfo : EIATTR_NUM_BARRIERS
	.align		4
        /*0020*/ 	.byte	0x02, 0x4c
        /*0022*/ 	.byte	0x01
	.zero		1


	//----- nvinfo : EIATTR_EXTERNS
	.align		4
        /*0024*/ 	.byte	0x04, 0x0f
        /*0026*/ 	.short	(.L_25 - .L_24)


	//   ....[0]....
	.align		4
.L_24:
        /*0028*/ 	.word	index@(__assertfail)


	//----- nvinfo : EIATTR_MERCURY_ISA_VERSION
	.align		4
.L_25:
        /*002c*/ 	.byte	0x03, 0x5f
        /*002e*/ 	.short	0x0101


	//----- nvinfo : EIATTR_INT_WARP_WIDE_INSTR_OFFSETS
	.align		4
        /*0030*/ 	.byte	0x04, 0x31
        /*0032*/ 	.short	(.L_27 - .L_26)


	//   ....[0]....
.L_26:
        /*0034*/ 	.word	0x00000490


	//   ....[1]....
        /*0038*/ 	.word	0x000004b0


	//   ....[2]....
        /*003c*/ 	.word	0x00000680


	//----- nvinfo : EIATTR_COOP_GROUP_MASK_REGIDS
	.align		4
.L_27:
        /*0040*/ 	.byte	0x04, 0x29
        /*0042*/ 	.short	(.L_29 - .L_28)


	//   ....[0]....
.L_28:
        /*0044*/ 	.word	0xffffffff


	//   ....[1]....
        /*0048*/ 	.word	0xffffffff


	//   ....[2]....
        /*004c*/ 	.word	0xffffffff


	//   ....[3]....
        /*0050*/ 	.word	0xffffffff


	//   ....[4]....
        /*0054*/ 	.word	0xffffffff


	//   ....[5]....
        /*0058*/ 	.word	0xffffffff


	//----- nvinfo : EIATTR_COOP_GROUP_INSTR_OFFSETS
	.align		4
.L_29:
        /*005c*/ 	.byte	0x04, 0x28
        /*005e*/ 	.short	(.L_31 - .L_30)


	//   ....[0]....
.L_30:
        /*0060*/ 	.word	0x00000060


	//   ....[1]....
        /*0064*/ 	.word	0x00000070


	//   ....[2]....
        /*0068*/ 	.word	0x00000130


	//   ....[3]....
        /*006c*/ 	.word	0x00000330


	//   ....[4]....
        /*0070*/ 	.word	0x000007f0


	//   ....[5]....
        /*0074*/ 	.word	0x00001470


	//----- nvinfo : EIATTR_REG_RECONFIG
	.align		4
.L_31:
        /*0078*/ 	.byte	0x01, 0x54
	.zero		2


	//----- nvinfo : EIATTR_SYSCALL_OFFSETS
	.align		4
        /*007c*/ 	.byte	0x04, 0x46
        /*007e*/ 	.short	(.L_33 - .L_32)


	//   ....[0]....
.L_32:
        /*0080*/ 	.word	0x00001660


	//----- nvinfo : EIATTR_MBARRIER_INSTR_OFFSETS
	.align		4
.L_33:
        /*0084*/ 	.byte	0x04, 0x39
        /*0086*/ 	.short	(.L_35 - .L_34)


	//   ....[0]....
.L_34:
        /*0088*/ 	.word	0x00000230
        /*008c*/ 	.word	0x000000ff
        /*0090*/ 	.word	0x00000000
        /*0094*/ 	.short	0x0100
        /*0096*/ 	.byte	0x08
	.zero		1


	//   ....[1]....
        /*0098*/ 	.word	0x00000240
        /*009c*/ 	.word	0x000000ff
        /*00a0*/ 	.word	0x00000038
        /*00a4*/ 	.short	0x0100
        /*00a6*/ 	.byte	0x08
	.zero		1


	//   ....[2]....
        /*00a8*/ 	.word	0x00000250
        /*00ac*/ 	.word	0x000000ff
        /*00b0*/ 	.word	0x00000008
        /*00b4*/ 	.short	0x0100
        /*00b6*/ 	.byte	0x08
	.zero		1


	//   ....[3]....
        /*00b8*/ 	.word	0x00000260
        /*00bc*/ 	.word	0x000000ff
        /*00c0*/ 	.word	0x00000040
        /*00c4*/ 	.short	0x0100
        /*00c6*/ 	.byte	0x08
	.zero		1


	//   ....[4]....
        /*00c8*/ 	.word	0x00000270
        /*00cc*/ 	.word	0x000000ff
        /*00d0*/ 	.word	0x00000010
        /*00d4*/ 	.short	0x0100
        /*00d6*/ 	.byte	0x08
	.zero		1


	//   ....[5]....
        /*00d8*/ 	.word	0x00000280
        /*00dc*/ 	.word	0x000000ff
        /*00e0*/ 	.word	0x00000048
        /*00e4*/ 	.short	0x0100
        /*00e6*/ 	.byte	0x08
	.zero		1


	//   ....[6]....
        /*00e8*/ 	.word	0x00000290
        /*00ec*/ 	.word	0x000000ff
        /*00f0*/ 	.word	0x00000018
        /*00f4*/ 	.short	0x0100
        /*00f6*/ 	.byte	0x08
	.zero		1


	//   ....[7]....
        /*00f8*/ 	.word	0x000002a0
        /*00fc*/ 	.word	0x000000ff
        /*0100*/ 	.word	0x00000050
        /*0104*/ 	.short	0x0100
        /*0106*/ 	.byte	0x08
	.zero		1


	//   ....[8]....
        /*0108*/ 	.word	0x000002b0
        /*010c*/ 	.word	0x000000ff
        /*0110*/ 	.word	0x00000020
        /*0114*/ 	.short	0x0100
        /*0116*/ 	.byte	0x08
	.zero		1


	//   ....[9]....
        /*0118*/ 	.word	0x000002c0
        /*011c*/ 	.word	0x000000ff
        /*0120*/ 	.word	0x00000058
        /*0124*/ 	.short	0x0100
        /*0126*/ 	.byte	0x08
	.zero		1


	//   ....[10]....
        /*0128*/ 	.word	0x000002d0
        /*012c*/ 	.word	0x000000ff
        /*0130*/ 	.word	0x00000028
        /*0134*/ 	.short	0x0100
        /*0136*/ 	.byte	0x08
	.zero		1


	//   ....[11]....
        /*0138*/ 	.word	0x000002e0
        /*013c*/ 	.word	0x000000ff
        /*0140*/ 	.word	0x00000060
        /*0144*/ 	.short	0x0100
        /*0146*/ 	.byte	0x08
	.zero		1


	//   ....[12]....
        /*0148*/ 	.word	0x000002f0
        /*014c*/ 	.word	0x000000ff
        /*0150*/ 	.word	0x00000030
        /*0154*/ 	.short	0x0100
        /*0156*/ 	.byte	0x08
	.zero		1


	//   ....[13]....
        /*0158*/ 	.word	0x00000300
        /*015c*/ 	.word	0x000000ff
        /*0160*/ 	.word	0x00000068
        /*0164*/ 	.short	0x0100
        /*0166*/ 	.byte	0x08
	.zero		1


	//   ....[14]....
        /*0168*/ 	.word	0x00000720
        /*016c*/ 	.word	0x000000ff
        /*0170*/ 	.word	0x00000080
        /*0174*/ 	.short	0x0100
        /*0176*/ 	.byte	0x06
	.zero		1


	//   ....[15]....
        /*0178*/ 	.word	0x000007a0
        /*017c*/ 	.word	0x000000ff
        /*0180*/ 	.word	0x00000088
        /*0184*/ 	.short	0x0100
        /*0186*/ 	.byte	0x06
	.zero		1


	//   ....[16]....
        /*0188*/ 	.word	0x00001720
        /*018c*/ 	.word	0x00000003
        /*0190*/ 	.word	0x00000000
        /*0194*/ 	.short	0x010a
        /*0196*/ 	.byte	0x3f
	.zero		1


	//   ....[17]....
        /*0198*/ 	.word	0x00001780
        /*019c*/ 	.word	0x00000003
        /*01a0*/ 	.word	0x00000000
        /*01a4*/ 	.short	0x010a
        /*01a6*/ 	.byte	0x3f
	.zero		1


	//   ....[18]....
        /*01a8*/ 	.word	0x00001b00
        /*01ac*/ 	.word	0x00000005
        /*01b0*/ 	.word	0x00000000
        /*01b4*/ 	.short	0x010a
        /*01b6*/ 	.byte	0x3f
	.zero		1


	//   ....[19]....
        /*01b8*/ 	.word	0x00001b40
        /*01bc*/ 	.word	0x00000005
        /*01c0*/ 	.word	0x00000000
        /*01c4*/ 	.short	0x010a
        /*01c6*/ 	.byte	0x3f
	.zero		1


	//   ....[20]....
        /*01c8*/ 	.word	0x00001da0
        /*01cc*/ 	.word	0x00000004
        /*01d0*/ 	.word	0x00000000
        /*01d4*/ 	.short	0x0101
        /*01d6*/ 	.byte	0x3f
	.zero		1


	//   ....[21]....
        /*01d8*/ 	.word	0x00001fc0
        /*01dc*/ 	.word	0x00000000
        /*01e0*/ 	.word	0x00000000
        /*01e4*/ 	.short	0x0101
        /*01e6*/ 	.byte	0x3f
	.zero		1


	//   ....[22]....
        /*01e8*/ 	.word	0x000070e0
        /*01ec*/ 	.word	0x00000017
        /*01f0*/ 	.word	0x00000038
        /*01f4*/ 	.short	0x010a
        /*01f6*/ 	.byte	0x3f
	.zero		1


	//   ....[23]....
        /*01f8*/ 	.word	0x00007540
        /*01fc*/ 	.word	0x00000006
        /*0200*/ 	.word	0x00000088
        /*0204*/ 	.short	0x0101
        /*0206*/ 	.byte	0x3f
	.zero		1


	//   ....[24]....
        /*0208*/ 	.word	0x00007c30
        /*020c*/ 	.word	0x00000007
        /*0210*/ 	.word	0x00000000
        /*0214*/ 	.short	0x010a
        /*0216*/ 	.byte	0x3f
	.zero		1


	//   ....[25]....
        /*0218*/ 	.word	0x00007cb0
        /*021c*/ 	.word	0x00000006
        /*0220*/ 	.word	0x00000000
        /*0224*/ 	.short	0x010a
        /*0226*/ 	.byte	0x3f
	.zero		1


	//   ....[26]....
        /*0228*/ 	.word	0x00007d40
        /*022c*/ 	.word	0x00000007
        /*0230*/ 	.word	0x00000000
        /*0234*/ 	.short	0x010a
        /*0236*/ 	.byte	0x3f
	.zero		1


	//   ....[27]....
        /*0238*/ 	.word	0x00007dd0
        /*023c*/ 	.word	0x00000006
        /*0240*/ 	.word	0x00000000
        /*0244*/ 	.short	0x010a
        /*0246*/ 	.byte	0x3f
	.zero		1


	//   ....[28]....
        /*0248*/ 	.word	0x00007e60
        /*024c*/ 	.word	0x00000007
        /*0250*/ 	.word	0x00000000
        /*0254*/ 	.short	0x010a
        /*0256*/ 	.byte	0x3f
	.zero		1


	//   ....[29]....
        /*0258*/ 	.word	0x00007ef0
        /*025c*/ 	.word	0x00000006
        /*0260*/ 	.word	0x00000000
        /*0264*/ 	.short	0x010a
        /*0266*/ 	.byte	0x3f
	.zero		1


	//   ....[30]....
        /*0268*/ 	.word	0x00007f80
        /*026c*/ 	.word	0x00000005
        /*0270*/ 	.word	0x00000000
        /*0274*/ 	.short	0x010a
        /*0276*/ 	.byte	0x3f
	.zero		1


	//   ....[31]....
        /*0278*/ 	.word	0x00007fe0
        /*027c*/ 	.word	0x00000003
        /*0280*/ 	.word	0x00000000
        /*0284*/ 	.short	0x010a
        /*0286*/ 	.byte	0x3f
	.zero		1


	//   ....[32]....
        /*0288*/ 	.word	0x00008030
        /*028c*/ 	.word	0x00000005
        /*0290*/ 	.word	0x00000000
        /*0294*/ 	.short	0x010a
        /*0296*/ 	.byte	0x3f
	.zero		1


	//   ....[33]....
        /*0298*/ 	.word	0x00008100
        /*029c*/ 	.word	0x00000017
        /*02a0*/ 	.word	0x00000038
        /*02a4*/ 	.short	0x010a
        /*02a6*/ 	.byte	0x3f
	.zero		1


	//   ....[34]....
        /*02a8*/ 	.word	0x000081d0
        /*02ac*/ 	.word	0x00000007
        /*02b0*/ 	.word	0x00000000
        /*02b4*/ 	.short	0x010a
        /*02b6*/ 	.byte	0x3f
	.zero		1


	//   ....[35]....
        /*02b8*/ 	.word	0x00008220
        /*02bc*/ 	.word	0x00000006
        /*02c0*/ 	.word	0x00000000
        /*02c4*/ 	.short	0x010a
        /*02c6*/ 	.byte	0x3f
	.zero		1


	//   ....[36]....
        /*02c8*/ 	.word	0x00008270
        /*02cc*/ 	.word	0x00000007
        /*02d0*/ 	.word	0x00000000
        /*02d4*/ 	.short	0x010a
        /*02d6*/ 	.byte	0x3f
	.zero		1


	//   ....[37]....
        /*02d8*/ 	.word	0x000082c0
        /*02dc*/ 	.word	0x00000006
        /*02e0*/ 	.word	0x00000000
        /*02e4*/ 	.short	0x010a
        /*02e6*/ 	.byte	0x3f
	.zero		1


	//   ....[38]....
        /*02e8*/ 	.word	0x00008310
        /*02ec*/ 	.word	0x00000007
        /*02f0*/ 	.word	0x00000000
        /*02f4*/ 	.short	0x010a
        /*02f6*/ 	.byte	0x3f
	.zero		1


	//   ....[39]....
        /*02f8*/ 	.word	0x00008360
        /*02fc*/ 	.word	0x00000006
        /*0300*/ 	.word	0x00000000
        /*0304*/ 	.short	0x010a
        /*0306*/ 	.byte	0x3f
	.zero		1


	//----- nvinfo : EIATTR_NUM_MBARRIERS
	.align		4
.L_35:
        /*0308*/ 	.byte	0x03, 0x38
        /*030a*/ 	.short	0x0010


	//----- nvinfo : EIATTR_EXIT_INSTR_OFFSETS
	.align		4
        /*030c*/ 	.byte	0x04, 0x1c
        /*030e*/ 	.short	(.L_37 - .L_36)


	//   ....[0]....
.L_36:
        /*0310*/ 	.word	0x000009c0


	//   ....[1]....
        /*0314*/ 	.word	0x000011d0


	//   ....[2]....
        /*0318*/ 	.word	0x00006850


	//   ....[3]....
        /*031c*/ 	.word	0x00006db0


	//   ....[4]....
        /*0320*/ 	.word	0x00007fd0


	//----- nvinfo : EIATTR_MAX_THREADS
	.align		4
.L_37:
        /*0324*/ 	.byte	0x04, 0x05
        /*0326*/ 	.short	(.L_39 - .L_38)
.L_38:
        /*0328*/ 	.word	0x00000180
        /*032c*/ 	.word	0x00000001
        /*0330*/ 	.word	0x00000001


	//----- nvinfo : EIATTR_CRS_STACK_SIZE
	.align		4
.L_39:
        /*0334*/ 	.byte	0x04, 0x1e
        /*0336*/ 	.short	(.L_41 - .L_40)
.L_40:
        /*0338*/ 	.word	0x00000000


	//----- nvinfo : EIATTR_CBANK_PARAM_SIZE
	.align		4
.L_41:
        /*033c*/ 	.byte	0x03, 0x19
        /*033e*/ 	.short	0x0470


	//----- nvinfo : EIATTR_PARAM_CBANK
	.align		4
        /*0340*/ 	.byte	0x04, 0x0a
        /*0342*/ 	.short	(.L_43 - .L_42)
	.align		4
.L_42:
        /*0344*/ 	.word	index@(.nv.constant0._ZN7cutlass13device_kernelINS_4gemm6kernel13GemmUniversalIN4cute5tupleIJiiiiEEENS1_10collective13CollectiveMmaINS1_34MainloopSm90TmaGmmaWarpSpecializedILi7ENS5_IJNS4_1CILi1EEENSA_ILi8EEESB_EEENS1_35KernelTmaWarpSpecializedCooperativeEEENS5_IJNSA_ILi128EEESG_NSA_ILi64EEEEEENS_6half_tENS5_IJlSB_lEEESJ_NS5_IJSB_llEEENS4_8TiledMMAINS4_8MMA_AtomIJNS4_4SM904GMMA26MMA_64x128x16_F32F16F16_SSILNSP_5MajorE0ELSR_1ELNSP_7ScaleInE1ELSS_1EEEEEENS4_6LayoutINS5_IJNSA_ILi2EEESB_SB_EEENS5_IJSB_NSA_ILi0EEESY_EEEEENS5_IJNS4_10UnderscoreES11_S11_EEEEENS4_23SM90_TMA_LOAD_MULTICASTENS4_14ComposedLayoutINS4_7SwizzleILi3ELi4ELi3EEENS4_18smem_ptr_flag_bitsILi16EEENSV_INS5_IJSC_SH_EEENS5_IJSH_SB_EEEEEEEvNS4_8identityENS4_13SM90_TMA_LOADENS15_IS17_S19_NSV_INS5_IJSH_SC_EEENS5_IJSB_SH_EEEEEEEvS1E_EENS_8epilogue10collective6detail29Sm90TmaWarpSpecializedAdapterINS1M_15DefaultEpilogueISJ_SK_SK_NS1L_6thread17LinearCombinationISJ_Li1EffLNS1Q_9ScaleType4KindE0ELNS_15FloatRoundStyleE2ESJ_EENS1_15EpilogueDefaultEEEEEvvEEEEvNT_6ParamsE)
        /*0348*/ 	.short	0x0210
        /*034a*/ 	.short	0x0470


	//----- nvinfo : EIATTR_SW_WAR
	.align		4
.L_43:
        /*034c*/ 	.byte	0x04, 0x36
        /*034e*/ 	.short	(.L_45 - .L_44)
.L_44:
        /*0350*/ 	.word	0x00000008
.L_45:


//--------------------- .nv.callgraph             --------------------------
	.section	.nv.callgraph,"",@"SHT_CUDA_CALLGRAPH"
	.align	4
	.sectionentsize	8
	.align		4
        /*0000*/ 	.word	0x00000000
	.align		4
        /*0004*/ 	.word	0xffffffff
	.align		4
        /*0008*/ 	.word	index@(_ZN7cutlass13device_kernelINS_4gemm6kernel13GemmUniversalIN4cute5tupleIJiiiiEEENS1_10collective13CollectiveMmaINS1_34MainloopSm90TmaGmmaWarpSpecializedILi7ENS5_IJNS4_1CILi1EEENSA_ILi8EEESB_EEENS1_35KernelTmaWarpSpecializedCooperativeEEENS5_IJNSA_ILi128EEESG_NSA_ILi64EEEEEENS_6half_tENS5_IJlSB_lEEESJ_NS5_IJSB_llEEENS4_8TiledMMAINS4_8MMA_AtomIJNS4_4SM904GMMA26MMA_64x128x16_F32F16F16_SSILNSP_5MajorE0ELSR_1ELNSP_7ScaleInE1ELSS_1EEEEEENS4_6LayoutINS5_IJNSA_ILi2EEESB_SB_EEENS5_IJSB_NSA_ILi0EEESY_EEEEENS5_IJNS4_10UnderscoreES11_S11_EEEEENS4_23SM90_TMA_LOAD_MULTICASTENS4_14ComposedLayoutINS4_7SwizzleILi3ELi4ELi3EEENS4_18smem_ptr_flag_bitsILi16EEENSV_INS5_IJSC_SH_EEENS5_IJSH_SB_EEEEEEEvNS4_8identityENS4_13SM90_TMA_LOADENS15_IS17_S19_NSV_INS5_IJSH_SC_EEENS5_IJSB_SH_EEEEEEEvS1E_EENS_8epilogue10collective6detail29Sm90TmaWarpSpecializedAdapterINS1M_15DefaultEpilogueISJ_SK_SK_NS1L_6thread17LinearCombinationISJ_Li1EffLNS1Q_9ScaleType4KindE0ELNS_15FloatRoundStyleE2ESJ_EENS1_15EpilogueDefaultEEEEEvvEEEEvNT_6ParamsE)
	.align		4
        /*000c*/ 	.word	index@(__assertfail)
	.align		4
        /*0010*/ 	.word	0x00000000
	.align		4
        /*0014*/ 	.word	0xfffffffe
	.align		4
        /*0018*/ 	.word	0x00000000
	.align		4
        /*001c*/ 	.word	0xfffffffd
	.align		4
        /*0020*/ 	.word	0x00000000
	.align		4
        /*0024*/ 	.word	0xfffffffc


//--------------------- .nv.constant4             --------------------------
	.section	.nv.constant4,"a",@progbits
	.align	8
	.align		8
.nv.constant4:
        /*0000*/ 	.dword	__assertfail
	.align		8
        /*0008*/ 	.dword	__unnamed_1
	.align		8
        /*0010*/ 	.dword	_ZN40_INTERNAL_c7d60c0b_4_k_cu_a5e3488d_166554cuda3std3__45__cpo5beginE
	.align		8
        /*0018*/ 	.dword	_ZN40_INTERNAL_c7d60c0b_4_k_cu_a5e3488d_166554cuda3std3__45__cpo3endE
	.align		8
        /*0020*/ 	.dword	_ZN40_INTERNAL_c7d60c0b_4_k_cu_a5e3488d_166554cuda3std3__45__cpo6cbeginE
	.align		8
        /*0028*/ 	.dword	_ZN40_INTERNAL_c7d60c0b_4_k_cu_a5e3488d_166554cuda3std3__45__cpo4cendE
	.align		8
        /*0030*/ 	.dword	_ZN40_INTERNAL_c7d60c0b_4_k_cu_a5e3488d_166554cuda3std3__442_GLOBAL__N__c7d60c0b_4_k_cu_a5e3488d_166556ignoreE
	.align		8
        /*0038*/ 	.dword	_ZN40_INTERNAL_c7d60c0b_4_k_cu_a5e3488d_166554cuda3std3__419piecewise_constructE
	.align		8
        /*0040*/ 	.dword	_ZN40_INTERNAL_c7d60c0b_4_k_cu_a5e3488d_166554cuda3std3__48in_placeE
	.align		8
        /*0048*/ 	.dword	_ZN40_INTERNAL_c7d60c0b_4_k_cu_a5e3488d_166554cuda3std6ranges3__45__cpo4swapE
	.align		8
        /*0050*/ 	.dword	_ZN40_INTERNAL_c7d60c0b_4_k_cu_a5e3488d_166554cuda3std6ranges3__45__cpo9iter_moveE
	.align		8
        /*0058*/ 	.dword	_ZN40_INTERNAL_c7d60c0b_4_k_cu_a5e3488d_166554cute7productE
	.align		8
        /*0060*/ 	.dword	_ZN40_INTERNAL_c7d60c0b_4_k_cu_a5e3488d_166554cute1_E
	.align		8
        /*0068*/ 	.dword	$str$22
	.align		8
        /*0070*/ 	.dword	$str$23


//--------------------- .text._ZN7cutlass13device_kernelINS_4gemm6kernel13GemmUniversalIN4cute5tupleIJiiiiEEENS1_10collective13CollectiveMmaINS1_34MainloopSm90TmaGmmaWarpSpecializedILi7ENS5_IJNS4_1CILi1EEENSA_ILi8EEESB_EEENS1_35KernelTmaWarpSpecializedCooperativeEEENS5_IJNSA_ILi128EEESG_NSA_ILi64EEEEEENS_6half_tENS5_IJlSB_lEEESJ_NS5_IJSB_llEEENS4_8TiledMMAINS4_8MMA_AtomIJNS4_4SM904GMMA26MMA_64x128x16_F32F16F16_SSILNSP_5MajorE0ELSR_1ELNSP_7ScaleInE1ELSS_1EEEEEENS4_6LayoutINS5_IJNSA_ILi2EEESB_SB_EEENS5_IJSB_NSA_ILi0EEESY_EEEEENS5_IJNS4_10UnderscoreES11_S11_EEEEENS4_23SM90_TMA_LOAD_MULTICASTENS4_14ComposedLayoutINS4_7SwizzleILi3ELi4ELi3EEENS4_18smem_ptr_flag_bitsILi16EEENSV_INS5_IJSC_SH_EEENS5_IJSH_SB_EEEEEEEvNS4_8identityENS4_13SM90_TMA_LOADENS15_IS17_S19_NSV_INS5_IJSH_SC_EEENS5_IJSB_SH_EEEEEEEvS1E_EENS_8epilogue10collective6detail29Sm90TmaWarpSpecializedAdapterINS1M_15DefaultEpilogueISJ_SK_SK_NS1L_6thread17LinearCombinationISJ_Li1EffLNS1Q_9ScaleType4KindE0ELNS_15FloatRoundStyleE2ESJ_EENS1_15EpilogueDefaultEEEEEvvEEEEvNT_6ParamsE --------------------------
	.section	.text._ZN7cutlass13device_kernelINS_4gemm6kernel13GemmUniversalIN4cute5tupleIJiiiiEEENS1_10collective13CollectiveMmaINS1_34MainloopSm90TmaGmmaWarpSpecializedILi7ENS5_IJNS4_1CILi1EEENSA_ILi8EEESB_EEENS1_35KernelTmaWarpSpecializedCooperativeEEENS5_IJNSA_ILi128EEESG_NSA_ILi64EEEEEENS_6half_tENS5_IJlSB_lEEESJ_NS5_IJSB_llEEENS4_8TiledMMAINS4_8MMA_AtomIJNS4_4SM904GMMA26MMA_64x128x16_F32F16F16_SSILNSP_5MajorE0ELSR_1ELNSP_7ScaleInE1ELSS_1EEEEEENS4_6LayoutINS5_IJNSA_ILi2EEESB_SB_EEENS5_IJSB_NSA_ILi0EEESY_EEEEENS5_IJNS4_10UnderscoreES11_S11_EEEEENS4_23SM90_TMA_LOAD_MULTICASTENS4_14ComposedLayoutINS4_7SwizzleILi3ELi4ELi3EEENS4_18smem_ptr_flag_bitsILi16EEENSV_INS5_IJSC_SH_EEENS5_IJSH_SB_EEEEEEEvNS4_8identityENS4_13SM90_TMA_LOADENS15_IS17_S19_NSV_INS5_IJSH_SC_EEENS5_IJSB_SH_EEEEEEEvS1E_EENS_8epilogue10collective6detail29Sm90TmaWarpSpecializedAdapterINS1M_15DefaultEpilogueISJ_SK_SK_NS1L_6thread17LinearCombinationISJ_Li1EffLNS1Q_9ScaleType4KindE0ELNS_15FloatRoundStyleE2ESJ_EENS1_15EpilogueDefaultEEEEEvvEEEEvNT_6ParamsE,"ax",@progbits
	.align	128
.text._ZN7cutlass13device_kernelINS_4gemm6kernel13GemmUniversalIN4cute5tupleIJiiiiEEENS1_10collective13CollectiveMmaINS1_34MainloopSm90TmaGmmaWarpSpecializedILi7ENS5_IJNS4_1CILi1EEENSA_ILi8EEESB_EEENS1_35KernelTmaWarpSpecializedCooperativeEEENS5_IJNSA_ILi128EEESG_NSA_ILi64EEEEEENS_6half_tENS5_IJlSB_lEEESJ_NS5_IJSB_llEEENS4_8TiledMMAINS4_8MMA_AtomIJNS4_4SM904GMMA26MMA_64x128x16_F32F16F16_SSILNSP_5MajorE0ELSR_1ELNSP_7ScaleInE1ELSS_1EEEEEENS4_6LayoutINS5_IJNSA_ILi2EEESB_SB_EEENS5_IJSB_NSA_ILi0EEESY_EEEEENS5_IJNS4_10UnderscoreES11_S11_EEEEENS4_23SM90_TMA_LOAD_MULTICASTENS4_14ComposedLayoutINS4_7SwizzleILi3ELi4ELi3EEENS4_18smem_ptr_flag_bitsILi16EEENSV_INS5_IJSC_SH_EEENS5_IJSH_SB_EEEEEEEvNS4_8identityENS4_13SM90_TMA_LOADENS15_IS17_S19_NSV_INS5_IJSH_SC_EEENS5_IJSB_SH_EEEEEEEvS1E_EENS_8epilogue10collective6detail29Sm90TmaWarpSpecializedAdapterINS1M_15DefaultEpilogueISJ_SK_SK_NS1L_6thread17LinearCombinationISJ_Li1EffLNS1Q_9ScaleType4KindE0ELNS_15FloatRoundStyleE2ESJ_EENS1_15EpilogueDefaultEEEEEvvEEEEvNT_6ParamsE:
        .type           _ZN7cutlass13device_kernelINS_4gemm6kernel13GemmUniversalIN4cute5tupleIJiiiiEEENS1_10collective13CollectiveMmaINS1_34MainloopSm90TmaGmmaWarpSpecializedILi7ENS5_IJNS4_1CILi1EEENSA_ILi8EEESB_EEENS1_35KernelTmaWarpSpecializedCooperativeEEENS5_IJNSA_ILi128EEESG_NSA_ILi64EEEEEENS_6half_tENS5_IJlSB_lEEESJ_NS5_IJSB_llEEENS4_8TiledMMAINS4_8MMA_AtomIJNS4_4SM904GMMA26MMA_64x128x16_F32F16F16_SSILNSP_5MajorE0ELSR_1ELNSP_7ScaleInE1ELSS_1EEEEEENS4_6LayoutINS5_IJNSA_ILi2EEESB_SB_EEENS5_IJSB_NSA_ILi0EEESY_EEEEENS5_IJNS4_10UnderscoreES11_S11_EEEEENS4_23SM90_TMA_LOAD_MULTICASTENS4_14ComposedLayoutINS4_7SwizzleILi3ELi4ELi3EEENS4_18smem_ptr_flag_bitsILi16EEENSV_INS5_IJSC_SH_EEENS5_IJSH_SB_EEEEEEEvNS4_8identityENS4_13SM90_TMA_LOADENS15_IS17_S19_NSV_INS5_IJSH_SC_EEENS5_IJSB_SH_EEEEEEEvS1E_EENS_8epilogue10collective6detail29Sm90TmaWarpSpecializedAdapterINS1M_15DefaultEpilogueISJ_SK_SK_NS1L_6thread17LinearCombinationISJ_Li1EffLNS1Q_9ScaleType4KindE0ELNS_15FloatRoundStyleE2ESJ_EENS1_15EpilogueDefaultEEEEEvvEEEEvNT_6ParamsE,@function
        .size           _ZN7cutlass13device_kernelINS_4gemm6kernel13GemmUniversalIN4cute5tupleIJiiiiEEENS1_10collective13CollectiveMmaINS1_34MainloopSm90TmaGmmaWarpSpecializedILi7ENS5_IJNS4_1CILi1EEENSA_ILi8EEESB_EEENS1_35KernelTmaWarpSpecializedCooperativeEEENS5_IJNSA_ILi128EEESG_NSA_ILi64EEEEEENS_6half_tENS5_IJlSB_lEEESJ_NS5_IJSB_llEEENS4_8TiledMMAINS4_8MMA_AtomIJNS4_4SM904GMMA26MMA_64x128x16_F32F16F16_SSILNSP_5MajorE0ELSR_1ELNSP_7ScaleInE1ELSS_1EEEEEENS4_6LayoutINS5_IJNSA_ILi2EEESB_SB_EEENS5_IJSB_NSA_ILi0EEESY_EEEEENS5_IJNS4_10UnderscoreES11_S11_EEEEENS4_23SM90_TMA_LOAD_MULTICASTENS4_14ComposedLayoutINS4_7SwizzleILi3ELi4ELi3EEENS4_18smem_ptr_flag_bitsILi16EEENSV_INS5_IJSC_SH_EEENS5_IJSH_SB_EEEEEEEvNS4_8identityENS4_13SM90_TMA_LOADENS15_IS17_S19_NSV_INS5_IJSH_SC_EEENS5_IJSB_SH_EEEEEEEvS1E_EENS_8epilogue10collective6detail29Sm90TmaWarpSpecializedAdapterINS1M_15DefaultEpilogueISJ_SK_SK_NS1L_6thread17LinearCombinationISJ_Li1EffLNS1Q_9ScaleType4KindE0ELNS_15FloatRoundStyleE2ESJ_EENS1_15EpilogueDefaultEEEEEvvEEEEvNT_6ParamsE,(.L_x_205 - _ZN7cutlass13device_kernelINS_4gemm6kernel13GemmUniversalIN4cute5tupleIJiiiiEEENS1_10collective13CollectiveMmaINS1_34MainloopSm90TmaGmmaWarpSpecializedILi7ENS5_IJNS4_1CILi1EEENSA_ILi8EEESB_EEENS1_35KernelTmaWarpSpecializedCooperativeEEENS5_IJNSA_ILi128EEESG_NSA_ILi64EEEEEENS_6half_tENS5_IJlSB_lEEESJ_NS5_IJSB_llEEENS4_8TiledMMAINS4_8MMA_AtomIJNS4_4SM904GMMA26MMA_64x128x16_F32F16F16_SSILNSP_5MajorE0ELSR_1ELNSP_7ScaleInE1ELSS_1EEEEEENS4_6LayoutINS5_IJNSA_ILi2EEESB_SB_EEENS5_IJSB_NSA_ILi0EEESY_EEEEENS5_IJNS4_10UnderscoreES11_S11_EEEEENS4_23SM90_TMA_LOAD_MULTICASTENS4_14ComposedLayoutINS4_7SwizzleILi3ELi4ELi3EEENS4_18smem_ptr_flag_bitsILi16EEENSV_INS5_IJSC_SH_EEENS5_IJSH_SB_EEEEEEEvNS4_8identityENS4_13SM90_TMA_LOADENS15_IS17_S19_NSV_INS5_IJSH_SC_EEENS5_IJSB_SH_EEEEEEEvS1E_EENS_8epilogue10collective6detail29Sm90TmaWarpSpecializedAdapterINS1M_15DefaultEpilogueISJ_SK_SK_NS1L_6thread17LinearCombinationISJ_Li1EffLNS1Q_9ScaleType4KindE0ELNS_15FloatRoundStyleE2ESJ_EENS1_15EpilogueDefaultEEEEEvvEEEEvNT_6ParamsE)
        .other          _ZN7cutlass13device_kernelINS_4gemm6kernel13GemmUniversalIN4cute5tupleIJiiiiEEENS1_10collective13CollectiveMmaINS1_34MainloopSm90TmaGmmaWarpSpecializedILi7ENS5_IJNS4_1CILi1EEENSA_ILi8EEESB_EEENS1_35KernelTmaWarpSpecializedCooperativeEEENS5_IJNSA_ILi128EEESG_NSA_ILi64EEEEEENS_6half_tENS5_IJlSB_lEEESJ_NS5_IJSB_llEEENS4_8TiledMMAINS4_8MMA_AtomIJNS4_4SM904GMMA26MMA_64x128x16_F32F16F16_SSILNSP_5MajorE0ELSR_1ELNSP_7ScaleInE1ELSS_1EEEEEENS4_6LayoutINS5_IJNSA_ILi2EEESB_SB_EEENS5_IJSB_NSA_ILi0EEESY_EEEEENS5_IJNS4_10UnderscoreES11_S11_EEEEENS4_23SM90_TMA_LOAD_MULTICASTENS4_14ComposedLayoutINS4_7SwizzleILi3ELi4ELi3EEENS4_18smem_ptr_flag_bitsILi16EEENSV_INS5_IJSC_SH_EEENS5_IJSH_SB_EEEEEEEvNS4_8identityENS4_13SM90_TMA_LOADENS15_IS17_S19_NSV_INS5_IJSH_SC_EEENS5_IJSB_SH_EEEEEEEvS1E_EENS_8epilogue10collective6detail29Sm90TmaWarpSpecializedAdapterINS1M_15DefaultEpilogueISJ_SK_SK_NS1L_6thread17LinearCombinationISJ_Li1EffLNS1Q_9ScaleType4KindE0ELNS_15FloatRoundStyleE2ESJ_EENS1_15EpilogueDefaultEEEEEvvEEEEvNT_6ParamsE,@"STO_CUDA_ENTRY STV_DEFAULT"
_ZN7cutlass13device_kernelINS_4gemm6kernel13GemmUniversalIN4cute5tupleIJiiiiEEENS1_10collective13CollectiveMmaINS1_34MainloopSm90TmaGmmaWarpSpecializedILi7ENS5_IJNS4_1CILi1EEENSA_ILi8EEESB_EEENS1_35KernelTmaWarpSpecializedCooperativeEEENS5_IJNSA_ILi128EEESG_NSA_ILi64EEEEEENS_6half_tENS5_IJlSB_lEEESJ_NS5_IJSB_llEEENS4_8TiledMMAINS4_8MMA_AtomIJNS4_4SM904GMMA26MMA_64x128x16_F32F16F16_SSILNSP_5MajorE0ELSR_1ELNSP_7ScaleInE1ELSS_1EEEEEENS4_6LayoutINS5_IJNSA_ILi2EEESB_SB_EEENS5_IJSB_NSA_ILi0EEESY_EEEEENS5_IJNS4_10UnderscoreES11_S11_EEEEENS4_23SM90_TMA_LOAD_MULTICASTENS4_14ComposedLayoutINS4_7SwizzleILi3ELi4ELi3EEENS4_18smem_ptr_flag_bitsILi16EEENSV_INS5_IJSC_SH_EEENS5_IJSH_SB_EEEEEEEvNS4_8identityENS4_13SM90_TMA_LOADENS15_IS17_S19_NSV_INS5_IJSH_SC_EEENS5_IJSB_SH_EEEEEEEvS1E_EENS_8epilogue10collective6detail29Sm90TmaWarpSpecializedAdapterINS1M_15DefaultEpilogueISJ_SK_SK_NS1L_6thread17LinearCombinationISJ_Li1EffLNS1Q_9ScaleType4KindE0ELNS_15FloatRoundStyleE2ESJ_EENS1_15EpilogueDefaultEEEEEvvEEEEvNT_6ParamsE:
[----:B------:R-:W0:Y:S01]  /*0000*/  LDC R1, c[0x0][0x28] ;  /* 0x00000a00ff017b82 */ /* 0x000e220000000800 */
[----:B------:R-:W1:Y:S01]  /*0010*/  S2R R94, SR_TID.X ;  /* 0x00000000005e7919 */ /* 0x000e620000002100 */
[----:B------:R-:W-:Y:S01]  /*0020*/  ELECT P0, URZ, PT ;  /* 0x00000000003f782f */ /* 0x000fe20003800000 */
[----:B------:R-:W-:Y:S01]  /*0030*/  BSSY B0, `(.L_x_0) ;  /* 0x000000f000007945 */ /* 0x000fe20003800000 */
[--C-:B-1----:R-:W-:Y:S02]  /*0040*/  SHF.R.U32.HI R0, RZ, 0x5, R94.reuse ;  /* 0x00000005ff007819 */ /* 0x102fe4000001165e */
[----:B------:R-:W-:-:S03]  /*0050*/  SHF.R.U32.HI R6, RZ, 0x7, R94 ;  /* 0x00000007ff067819 */ /* 0x000fc6000001165e */
[----:B------:R-:W1:Y:S04]  /*0060*/  SHFL.IDX PT, R3, R0, RZ, 0x1f ;  /* 0x00001fff00037589 */ /* 0x000e6800000e0000 */
[----:B------:R2:W3:Y:S01]  /*0070*/  SHFL.IDX PT, R2, R6, RZ, 0x1f ;  /* 0x00001fff06027589 */ /* 0x0004e200000e0000 */
[----:B-1----:R-:W-:-:S13]  /*0080*/  ISETP.NE.OR P0, PT, R3, RZ, !P0 ;  /* 0x000000ff0300720c */ /* 0x002fda0004705670 */
[----:B0-23--:R-:W-:Y:S05]  /*0090*/  @P0 BRA `(.L_x_1) ;  /* 0x0000000000200947 */ /* 0x00dfea0003800000 */
[----:B------:R-:W-:Y:S02]  /*00a0*/  ULDC.64 UR4, c[0x0][0x198] ;  /* 0x0000660000047ab9 */ /* 0x000fe40000000a00 */
[----:B------:R-:W-:Y:S02]  /*00b0*/  UIADD3 UR6, UP0, UR4, 0xf0, URZ ;  /* 0x000000f004067890 */ /* 0x000fe4000ff1e03f */
[----:B------:R-:W-:Y:S02]  /*00c0*/  UIADD3 UR4, UP1, UR4, 0x1f0, URZ ;  /* 0x000001f004047890 */ /* 0x000fe4000ff3e03f */
[----:B------:R-:W-:Y:S02]  /*00d0*/  UIADD3.X UR7, URZ, UR5, URZ, UP0, !UPT ;  /* 0x000000053f077290 */ /* 0x000fe400087fe43f */
[----:B------:R-:W-:-:S07]  /*00e0*/  UIADD3.X UR5, URZ, UR5, URZ, UP1, !UPT ;  /* 0x000000053f057290 */ /* 0x000fce0008ffe43f */
[----:B------:R0:W-:Y:S02]  /*00f0*/  UTMACCTL.PF [UR6] ;  /* 0x00000000060079b9 */ /* 0x0001e40008040000 */
[----:B------:R0:W-:Y:S02]  /*0100*/  UTMACCTL.PF [UR4] ;  /* 0x00000000040079b9 */ /* 0x0001e40008040000 */
[----:B0-----:R-:W-:Y:S01]  /*0110*/  NOP ;  /* 0x0000000000007918 */ /* 0x001fe20000000000 */
.L_x_1:
[----:B------:R-:W-:Y:S05]  /*0120*/  BSYNC B0 ;  /* 0x0000000000007941 */ /* 0x000fea0003800000 */
.L_x_0:
[----:B------:R-:W0:Y:S02]  /*0130*/  SHFL.IDX PT, R5, R0, RZ, 0x1f ;  /* 0x00001fff00057589 */ /* 0x000e2400000e0000 */
[----:B0-----:R-:W-:-:S13]  /*0140*/  ISETP.NE.AND P0, PT, R5, RZ, PT ;  /* 0x000000ff0500720c */ /* 0x001fda0003f05270 */
[----:B------:R-:W-:Y:S05]  /*0150*/  @P0 BRA `(.L_x_2) ;  /* 0x0000000000700947 */ /* 0x000fea0003800000 */
[----:B------:R-:W0:Y:S01]  /*0160*/  S2UR UR8, SR_CgaCtaId ;  /* 0x00000000000879c3 */ /* 0x000e220000008800 */
[----:B------:R-:W-:Y:S01]  /*0170*/  UMOV UR4, 0x400 ;  /* 0x0000040000047882 */ /* 0x000fe20000000000 */
[----:B------:R-:W-:Y:S01]  /*0180*/  UMOV UR5, 0x1 ;  /* 0x0000000100057882 */ /* 0x000fe20000000000 */
[----:B------:R-:W-:Y:S01]  /*0190*/  UMOV UR6, 0x10 ;  /* 0x0000001000067882 */ /* 0x000fe20000000000 */
[----:B------:R-:W-:Y:S01]  /*01a0*/  ELECT P0, URZ, PT ;  /* 0x00000000003f782f */ /* 0x000fe20003800000 */
[----:B------:R-:W-:-:S04]  /*01b0*/  UIADD3 UR6, -UR6, 0x100000, URZ ;  /* 0x0010000006067890 */ /* 0x000fc8000fffe13f */
[----:B------:R-:W-:Y:S02]  /*01c0*/  USHF.L.U32 UR7, UR6, 0xb, URZ ;  /* 0x0000000b06077899 */ /* 0x000fe4000800063f */
[----:B------:R-:W-:Y:S02]  /*01d0*/  USHF.L.U32 UR6, UR6, 0x1, URZ ;  /* 0x0000000106067899 */ /* 0x000fe4000800063f */
[----:B0-----:R-:W-:Y:S02]  /*01e0*/  ULEA UR8, UR8, UR4, 0x18 ;  /* 0x0000000408087291 */ /* 0x001fe4000f8ec03f */
[----:B------:R-:W-:-:S04]  /*01f0*/  UIADD3 UR4, -UR5, 0x100000, URZ ;  /* 0x0010000005047890 */ /* 0x000fc8000fffe13f */
[----:B------:R-:W-:Y:S02]  /*0200*/  USHF.L.U32 UR5, UR4, 0xb, URZ ;  /* 0x0000000b04057899 */ /* 0x000fe4000800063f */
[----:B------:R-:W-:Y:S01]  /*0210*/  USHF.L.U32 UR4, UR4, 0x1, URZ ;  /* 0x0000000104047899 */ /* 0x000fe2000800063f */
[----:B------:R-:W0:Y:S11]  /*0220*/  FENCE.VIEW.ASYNC.S ;  /* 0x00000000000073c6 */ /* 0x000e360000000000 */
[----:B0-----:R0:W1:Y:S01]  /*0230*/  SYNCS.EXCH.64 URZ, [UR8], UR4 ;  /* 0x00000004083f75b2 */ /* 0x0010620008000100 */
[----:B------:R0:W2:Y:S01]  /*0240*/  SYNCS.EXCH.64 URZ, [UR8+0x38], UR6 ;  /* 0x00003806083f75b2 */ /* 0x0000a20008000100 */
[----:B------:R0:W3:Y:S01]  /*0250*/  SYNCS.EXCH.64 URZ, [UR8+0x8], UR4 ;  /* 0x00000804083f75b2 */ /* 0x0000e20008000100 */
[----:B------:R0:W4:Y:S01]  /*0260*/  SYNCS.EXCH.64 URZ, [UR8+0x40], UR6 ;  /* 0x00004006083f75b2 */ /* 0x0001220008000100 */
[----:B------:R0:W0:Y:S01]  /*0270*/  SYNCS.EXCH.64 URZ, [UR8+0x10], UR4 ;  /* 0x00001004083f75b2 */ /* 0x0000220008000100 */
        /* <DEDUP_REMOVED lines=9> */
[----:B------:R-:W-:Y:S01]  /*0310*/  NOP ;  /* 0x0000000000007918 */ /* 0x000fe20000000000 */
.L_x_2:
[----:B------:R-:W-:Y:S01]  /*0320*/  SHF.R.S32.HI R7, RZ, 0x1f, R94 ;  /* 0x0000001fff077819 */ /* 0x000fe2000001145e */
[----:B------:R-:W5:Y:S01]  /*0330*/  SHFL.IDX PT, R0, R0, RZ, 0x1f ;  /* 0x00001fff00007589 */ /* 0x000f6200000e0000 */
[----:B0-----:R-:W0:Y:S01]  /*0340*/  S2UR UR8, SR_CTAID.X ;  /* 0x00000000000879c3 */ /* 0x001e220000002500 */
[----:B------:R-:W-:Y:S02]  /*0350*/  ELECT P0, URZ, PT ;  /* 0x00000000003f782f */ /* 0x000fe40003800000 */
[----:B------:R-:W-:Y:S01]  /*0360*/  LEA.HI R7, R7, R94, RZ, 0x7 ;  /* 0x0000005e07077211 */ /* 0x000fe200078f38ff */
[----:B------:R-:W1:Y:S01]  /*0370*/  S2R R4, SR_CTAID.Y ;  /* 0x0000000000047919 */ /* 0x000e620000002600 */
[----:B------:R-:W-:Y:S01]  /*0380*/  ULDC UR4, c[0x0][0x154] ;  /* 0x0000550000047ab9 */ /* 0x000fe20000000800 */
[----:B------:R-:W-:Y:S01]  /*0390*/  NOP ;  /* 0x0000000000007918 */ /* 0x000fe20000000000 */
[----:B------:R-:W-:Y:S01]  /*03a0*/  LOP3.LUT R7, R7, 0xffffff80, RZ, 0xc0, !PT ;  /* 0xffffff8007077812 */ /* 0x000fe200078ec0ff */
[----:B------:R-:W-:Y:S01]  /*03b0*/  NOP ;  /* 0x0000000000007918 */ /* 0x000fe20000000000 */
[----:B------:R-:W2:Y:S03]  /*03c0*/  LDC R14, c[0x0][0x140] ;  /* 0x00005000ff0e7b82 */ /* 0x000ea60000000800 */
[----:B------:R-:W-:-:S05]  /*03d0*/  IMAD.IADD R7, R94, 0x1, -R7 ;  /* 0x000000015e077824 */ /* 0x000fca00078e0a07 */
[----:B------:R-:W-:Y:S01]  /*03e0*/  SHF.R.S32.HI R8, RZ, 0x1f, R7 ;  /* 0x0000001fff087819 */ /* 0x000fe20000011407 */
[----:B------:R-:W3:Y:S01]  /*03f0*/  LDC R12, c[0x0][0x144] ;  /* 0x00005100ff0c7b82 */ /* 0x000ee20000000800 */
[----:B------:R-:W-:Y:S02]  /*0400*/  LOP3.LUT P2, RZ, R7, 0x7, RZ, 0xc0, !PT ;  /* 0x0000000707ff7812 */ /* 0x000fe4000784c0ff */
[----:B------:R-:W-:Y:S02]  /*0410*/  LEA.HI R8, R8, R7, RZ, 0x3 ;  /* 0x0000000708087211 */ /* 0x000fe400078f18ff */
[----:B-----5:R-:W-:Y:S02]  /*0420*/  ISETP.NE.OR P0, PT, R0, RZ, !P0 ;  /* 0x000000ff0000720c */ /* 0x020fe40004705670 */
[--C-:B------:R-:W-:Y:S02]  /*0430*/  SHF.R.S32.HI R0, RZ, 0x3, R8.reuse ;  /* 0x00000003ff007819 */ /* 0x100fe40000011408 */
[----:B------:R-:W-:-:S02]  /*0440*/  SHF.R.S32.HI R9, RZ, 0x1f, R8 ;  /* 0x0000001fff097819 */ /* 0x000fc40000011408 */
[----:B------:R-:W-:Y:S02]  /*0450*/  SHF.R.S32.HI R8, RZ, 0x1f, R5 ;  /* 0x0000001fff087819 */ /* 0x000fe40000011405 */
[----:B------:R-:W-:Y:S02]  /*0460*/  LEA.HI R9, R9, R0, RZ, 0x2 ;  /* 0x0000000009097211 */ /* 0x000fe400078f10ff */
[----:B------:R-:W-:Y:S02]  /*0470*/  LEA.HI R8, R8, R5, RZ, 0x2 ;  /* 0x0000000508087211 */ /* 0x000fe400078f10ff */
[----:B-1----:R-:W-:Y:S01]  /*0480*/  I2FP.F32.U32 R11, R4 ;  /* 0x00000004000b7245 */ /* 0x002fe20000201000 */
[----:B------:R-:W-:Y:S01]  /*0490*/  VOTEU.ALL UP0, P0 ;  /* 0x00000000003f7886 */ /* 0x000fe20000000000 */
[----:B------:R-:W-:Y:S01]  /*04a0*/  LOP3.LUT R10, R8, 0x3ffffffc, RZ, 0xc0, !PT ;  /* 0x3ffffffc080a7812 */ /* 0x000fe200078ec0ff */
[----:B------:R-:W-:Y:S01]  /*04b0*/  VOTEU.ALL UP1, P0 ;  /* 0x00000000003f7886 */ /* 0x000fe20000020000 */
[----:B------:R-:W-:Y:S01]  /*04c0*/  LOP3.LUT R9, R9, 0xfffffffc, RZ, 0xc0, !PT ;  /* 0xfffffffc09097812 */ /* 0x000fe200078ec0ff */
[----:B------:R-:W-:Y:S01]  /*04d0*/  FMUL R13, R11, UR4 ;  /* 0x000000040b0d7c20 */ /* 0x000fe20008400000 */
[----:B------:R-:W1:Y:S01]  /*04e0*/  @!UP0 S2UR UR7, SR_CgaCtaId ;  /* 0x00000000000789c3 */ /* 0x000e620000008800 */
[----:B------:R-:W-:Y:S01]  /*04f0*/  IMAD.IADD R11, R5, 0x1, -R10 ;  /* 0x00000001050b7824 */ /* 0x000fe200078e0a0a */
[----:B0-----:R-:W-:Y:S01]  /*0500*/  I2FP.F32.U32 R10, UR8 ;  /* 0x00000008000a7c45 */ /* 0x001fe20008201000 */
[----:B------:R-:W-:Y:S01]  /*0510*/  IMAD.IADD R8, R0, 0x1, -R9 ;  /* 0x0000000100087824 */ /* 0x000fe200078e0a09 */
[----:B------:R-:W-:Y:S01]  /*0520*/  ULDC UR4, c[0x0][0x150] ;  /* 0x0000540000047ab9 */ /* 0x000fe20000000800 */
[----:B------:R-:W0:Y:S01]  /*0530*/  F2I.U32.TRUNC.NTZ R13, R13 ;  /* 0x0000000d000d7305 */ /* 0x000e22000020f000 */
[----:B------:R-:W-:Y:S01]  /*0540*/  SHF.R.S32.HI R0, RZ, 0x1f, R3 ;  /* 0x0000001fff007819 */ /* 0x000fe20000011403 */
[----:B------:R-:W-:Y:S01]  /*0550*/  FMUL R10, R10, UR4 ;  /* 0x000000040a0a7c20 */ /* 0x000fe20008400000 */
[----:B------:R-:W5:Y:S01]  /*0560*/  LDC R9, c[0x0][0x148] ;  /* 0x00005200ff097b82 */ /* 0x000f620000000800 */
[----:B------:R-:W-:Y:S01]  /*0570*/  IMAD R8, R11, 0x4, R8 ;  /* 0x000000040b087824 */ /* 0x000fe200078e0208 */
[----:B------:R-:W-:Y:S01]  /*0580*/  LEA.HI R0, R0, R3, RZ, 0x2 ;  /* 0x0000000300007211 */ /* 0x000fe200078f10ff */
[----:B------:R-:W-:Y:S01]  /*0590*/  UMOV UR4, 0x20 ;  /* 0x0000002000047882 */ /* 0x000fe20000000000 */
[----:B------:R-:W-:Y:S01]  /*05a0*/  @!UP0 UMOV UR6, 0x400 ;  /* 0x0000040000068882 */ /* 0x000fe20000000000 */
[----:B------:R-:W4:Y:S01]  /*05b0*/  F2I.U32.TRUNC.NTZ R10, R10 ;  /* 0x0000000a000a7305 */ /* 0x000f22000020f000 */
[----:B------:R-:W-:Y:S01]  /*05c0*/  LOP3.LUT R0, R0, 0xfffffffc, RZ, 0xc0, !PT ;  /* 0xfffffffc00007812 */ /* 0x000fe200078ec0ff */
[----:B------:R-:W-:Y:S01]  /*05d0*/  IMAD.SHL.U32 R19, R8, 0x4, RZ ;  /* 0x0000000408137824 */ /* 0x000fe200078e00ff */
[----:B------:R-:W-:-:S04]  /*05e0*/  @!UP0 UIADD3 UR4, -UR4, 0x100000, URZ ;  /* 0x0010000004048890 */ /* 0x000fc8000fffe13f */
[----:B------:R-:W-:Y:S02]  /*05f0*/  @!UP0 USHF.L.U32 UR5, UR4, 0xb, URZ ;  /* 0x0000000b04058899 */ /* 0x000fe4000800063f */
[----:B------:R-:W-:Y:S01]  /*0600*/  @!UP0 USHF.L.U32 UR4, UR4, 0x1, URZ ;  /* 0x0000000104048899 */ /* 0x000fe2000800063f */
[----:B--2---:R-:W-:Y:S01]  /*0610*/  ISETP.EQ.U32.AND P3, PT, R14, 0x1, PT ;  /* 0x000000010e00780c */ /* 0x004fe20003f62070 */
[----:B------:R-:W-:Y:S01]  /*0620*/  IMAD.IADD R3, R3, 0x1, -R0 ;  /* 0x0000000103037824 */ /* 0x000fe200078e0a00 */
[----:B------:R-:W-:Y:S01]  /*0630*/  LOP3.LUT R19, R8, 0xc, R19, 0x78, !PT ;  /* 0x0000000c08137812 */ /* 0x000fe200078e7813 */
[----:B0-----:R-:W-:Y:S02]  /*0640*/  IMAD.MOV R20, RZ, RZ, -R13 ;  /* 0x000000ffff147224 */ /* 0x001fe400078e0a0d */
[----:B------:R-:W-:Y:S01]  /*0650*/  VIADD R8, R2, 0xffffffff ;  /* 0xffffffff02087836 */ /* 0x000fe20000000000 */
[----:B-1----:R-:W-:Y:S01]  /*0660*/  @!UP0 ULEA UR6, UR7, UR6, 0x18 ;  /* 0x0000000607068291 */ /* 0x002fe2000f8ec03f */
[----:B------:R-:W-:Y:S01]  /*0670*/  ISETP.NE.AND P1, PT, R3, 0x3, PT ;  /* 0x000000030300780c */ /* 0x000fe20003f25270 */
[----:B------:R-:W-:Y:S01]  /*0680*/  VOTEU.ALL UP0, P0 ;  /* 0x00000000003f7886 */ /* 0x000fe20000000000 */
[----:B------:R-:W-:Y:S01]  /*0690*/  ISETP.LT.U32.AND P0, PT, R19, 0x8, !P2 ;  /* 0x000000081300780c */ /* 0x000fe20005701070 */
[----:B----4-:R-:W-:Y:S01]  /*06a0*/  IMAD.MOV R7, RZ, RZ, -R10 ;  /* 0x000000ffff077224 */ /* 0x010fe200078e0a0a */
[----:B------:R-:W-:-:S02]  /*06b0*/  ISETP.EQ.OR P1, PT, R3, RZ, !P1 ;  /* 0x000000ff0300720c */ /* 0x000fc40004f22670 */
[----:B------:R-:W-:Y:S01]  /*06c0*/  ISETP.GE.U32.AND P5, PT, R8, 0x2, PT ;  /* 0x000000020800780c */ /* 0x000fe20003fa6070 */
[----:B-----5:R-:W-:Y:S01]  /*06d0*/  IMAD R0, R9, R20, R4 ;  /* 0x0000001409007224 */ /* 0x020fe200078e0204 */
[----:B------:R-:W-:Y:S01]  /*06e0*/  ISETP.EQ.AND P1, PT, R2, RZ, P1 ;  /* 0x000000ff0200720c */ /* 0x000fe20000f22270 */
[----:B---3--:R-:W-:Y:S01]  /*06f0*/  IMAD R7, R12, R7, UR8 ;  /* 0x000000080c077e24 */ /* 0x008fe2000f8e0207 */
[----:B------:R-:W-:Y:S01]  /*0700*/  ISETP.NE.AND P2, PT, R2, RZ, PT ;  /* 0x000000ff0200720c */ /* 0x000fe20003f45270 */
[----:B------:R-:W0:Y:S02]  /*0710*/  FENCE.VIEW.ASYNC.S ;  /* 0x00000000000073c6 */ /* 0x000e240000000000 */
[----:B0-----:R0:W1:Y:S01]  /*0720*/  @!UP0 SYNCS.EXCH.64 URZ, [UR6+0x80], UR4 ;  /* 0x00008004063f85b2 */ /* 0x0010620008000100 */
[----:B------:R-:W-:Y:S02]  /*0730*/  ISETP.NE.AND P4, PT, R0, R19, PT ;  /* 0x000000130000720c */ /* 0x000fe40003f85270 */
[----:B------:R-:W-:-:S02]  /*0740*/  SEL R18, RZ, 0x1, !P1 ;  /* 0x00000001ff127807 */ /* 0x000fc40004800000 */
[----:B------:R-:W-:Y:S02]  /*0750*/  ISETP.EQ.OR P4, PT, R7, RZ, !P4 ;  /* 0x000000ff0700720c */ /* 0x000fe40006782670 */
[----:B------:R-:W-:Y:S02]  /*0760*/  LOP3.LUT R0, R94, 0x7f, RZ, 0xc0, !PT ;  /* 0x0000007f5e007812 */ /* 0x000fe400078ec0ff */
[----:B------:R-:W-:Y:S02]  /*0770*/  PLOP3.LUT P0, PT, P0, P4, PT, 0x80, 0x0 ;  /* 0x000000000000781c */ /* 0x000fe40000709070 */
[----:B------:R-:W-:Y:S02]  /*0780*/  SEL R18, R18, 0x2, P5 ;  /* 0x0000000212127807 */ /* 0x000fe40002800000 */
[----:B------:R-:W-:Y:S01]  /*0790*/  P2R R102, PR, RZ, 0x1 ;  /* 0x00000001ff667803 */ /* 0x000fe20000000000 */
[----:B------:R0:W2:Y:S01]  /*07a0*/  @!UP1 SYNCS.EXCH.64 URZ, [UR6+0x88], UR4 ;  /* 0x00008804063f95b2 */ /* 0x0000a20008000100 */
[----:B------:R-:W-:Y:S01]  /*07b0*/  NOP ;  /* 0x0000000000007918 */ /* 0x000fe20000000000 */
[----:B------:R-:W-:Y:S06]  /*07c0*/  @!P3 BRA `(.L_x_3) ;  /* 0x000000000008b947 */ /* 0x000fec0003800000 */
[----:B-12---:R-:W-:Y:S01]  /*07d0*/  UCGABAR_ARV ;  /* 0x00000000000079c7 */ /* 0x006fe20008000000 */
[----:B------:R-:W-:Y:S05]  /*07e0*/  BRA `(.L_x_4) ;  /* 0x0000000000047947 */ /* 0x000fea0003800000 */
.L_x_3:
[----:B-12---:R-:W-:Y:S01]  /*07f0*/  NOP ;  /* 0x0000000000007918 */ /* 0x006fe20000000000 */
.L_x_4:
[----:B------:R-:W1:Y:S01]  /*0800*/  LDC R2, c[0x0][0x65c] ;  /* 0x00019700ff027b82 */ /* 0x000e620000000800 */
[----:B------:R-:W-:Y:S02]  /*0810*/  IMAD.U32 R10, RZ, RZ, UR8 ;  /* 0x00000008ff0a7e24 */ /* 0x000fe4000f8e00ff */
[----:B------:R-:W-:Y:S01]  /*0820*/  IMAD.MOV.U32 R11, RZ, RZ, RZ ;  /* 0x000000ffff0b7224 */ /* 0x000fe200078e00ff */
[----:B-1----:R-:W-:-:S04]  /*0830*/  ISETP.NE.AND P1, PT, R2, 0x1, PT ;  /* 0x000000010200780c */ /* 0x002fc80003f25270 */
[----:B------:R-:W-:-:S09]  /*0840*/  P2R R5, PR, RZ, 0x2 ;  /* 0x00000002ff057803 */ /* 0x000fd20000000000 */
[----:B------:R-:W1:Y:S01]  /*0850*/  @P1 LDC R17, c[0x0][0x10] ;  /* 0x00000400ff111b82 */ /* 0x000e620000000800 */
[----:B------:R-:W-:Y:S02]  /*0860*/  @P1 IMAD.MOV.U32 R5, RZ, RZ, RZ ;  /* 0x000000ffff051224 */ /* 0x000fe400078e00ff */
[----:B------:R-:W-:-:S05]  /*0870*/  @P1 IMAD.MOV.U32 R15, RZ, RZ, RZ ;  /* 0x000000ffff0f1224 */ /* 0x000fca00078e00ff */
[----:B------:R-:W2:Y:S01]  /*0880*/  @!P1 LDC R13, c[0x0][0xc] ;  /* 0x00000300ff0d9b82 */ /* 0x000ea20000000800 */
[----:B0-----:R-:W-:Y:S01]  /*0890*/  ULDC UR4, c[0x0][0xc] ;  /* 0x0000030000047ab9 */ /* 0x001fe20000000800 */
[----:B------:R-:W-:Y:S01]  /*08a0*/  ULDC UR5, c[0x0][0x10] ;  /* 0x0000040000057ab9 */ /* 0x000fe20000000800 */
[----:B------:R-:W-:Y:S01]  /*08b0*/  ULDC UR6, c[0x0][0x14] ;  /* 0x0000050000067ab9 */ /* 0x000fe20000000800 */
[----:B------:R-:W-:-:S04]  /*08c0*/  UIMAD.WIDE.U32 UR4, UR4, UR5, URZ ;  /* 0x00000005040472a5 */ /* 0x000fc8000f8e003f */
[----:B------:R-:W-:Y:S02]  /*08d0*/  UIMAD.WIDE.U32 UR36, UR4, UR6, URZ ;  /* 0x00000006042472a5 */ /* 0x000fe4000f8e003f */
[----:B------:R-:W-:-:S04]  /*08e0*/  UIMAD UR42, UR5, UR6, URZ ;  /* 0x00000006052a72a4 */ /* 0x000fc8000f8e023f */
[----:B------:R-:W-:Y:S01]  /*08f0*/  UIADD3 UR42, UR37, UR42, URZ ;  /* 0x0000002a252a7290 */ /* 0x000fe2000fffe03f */
[----:B-1----:R-:W-:-:S04]  /*0900*/  @P1 IMAD.WIDE.U32 R16, R17, UR8, R4 ;  /* 0x0000000811101c25 */ /* 0x002fc8000f8e0004 */
[----:B------:R-:W-:Y:S02]  /*0910*/  @P1 IMAD.IADD R17, R17, 0x1, R15 ;  /* 0x0000000111111824 */ /* 0x000fe400078e020f */
[----:B--2---:R-:W-:-:S04]  /*0920*/  @!P1 IMAD.WIDE.U32 R10, R4, R13, R10 ;  /* 0x0000000d040a9225 */ /* 0x004fc800078e000a */
[----:B------:R-:W-:Y:S02]  /*0930*/  @!P1 IMAD.MOV.U32 R16, RZ, RZ, R10 ;  /* 0x000000ffff109224 */ /* 0x000fe400078e000a */
[----:B------:R-:W-:Y:S01]  /*0940*/  @!P1 IMAD.MOV.U32 R17, RZ, RZ, R11 ;  /* 0x000000ffff119224 */ /* 0x000fe200078e000b */
[----:B------:R-:W-:Y:S06]  /*0950*/  @!P3 BRA `(.L_x_5) ;  /* 0x00000000000cb947 */ /* 0x000fec0003800000 */
[----:B------:R-:W-:Y:S01]  /*0960*/  UCGABAR_WAIT ;  /* 0x0000000000007dc7 */ /* 0x000fe20008000000 */
[----:B------:R-:W-:Y:S01]  /*0970*/  CCTL.IVALL ;  /* 0x00000000ff00798f */ /* 0x000fe20002000000 */
[----:B------:R-:W-:Y:S05]  /*0980*/  BRA `(.L_x_6) ;  /* 0x0000000000047947 */ /* 0x000fea0003800000 */
.L_x_5:
[----:B------:R-:W-:Y:S06]  /*0990*/  BAR.SYNC.DEFER_BLOCKING 0x0 ;  /* 0x0000000000007b1d */ /* 0x000fec0000010000 */
.L_x_6:
[----:B------:R-:W-:Y:S05]  /*09a0*/  @!P2 BRA `(.L_x_7) ;  /* 0x0000005c00aca947 */ /* 0x000fea0003800000 */
[----:B------:R-:W-:-:S13]  /*09b0*/  ISETP.GT.U32.AND P0, PT, R8, 0x1, PT ;  /* 0x000000010800780c */ /* 0x000fda0003f04070 */
[----:B------:R-:W-:Y:S05]  /*09c0*/  @P0 EXIT ;  /* 0x000000000000094d */ /* 0x000fea0003800000 */
[----:B------:R-:W-:Y:S01]  /*09d0*/  ULDC.64 UR4, c[0x0][0x650] ;  /* 0x0001940000047ab9 */ /* 0x000fe20000000a00 */
[----:B------:R-:W-:Y:S01]  /*09e0*/  PRMT R3, RZ, 0x7610, R3 ;  /* 0x00007610ff037816 */ /* 0x000fe20000000003 */
[----:B------:R-:W-:Y:S01]  /*09f0*/  IMAD.MOV.U32 R101, RZ, RZ, -0x1 ;  /* 0xffffffffff657424 */ /* 0x000fe200078e00ff */
[----:B------:R-:W-:Y:S01]  /*0a00*/  ISETP.GE.U32.AND P0, PT, R16, UR4, PT ;  /* 0x0000000410007c0c */ /* 0x000fe2000bf06070 */
[----:B------:R-:W-:Y:S02]  /*0a10*/  IMAD.MOV.U32 R100, RZ, RZ, -0x1 ;  /* 0xffffffffff647424 */ /* 0x000fe400078e00ff */
[----:B------:R-:W-:Y:S01]  /*0a20*/  IMAD.MOV.U32 R99, RZ, RZ, -0x1 ;  /* 0xffffffffff637424 */ /* 0x000fe200078e00ff */
[----:B------:R-:W-:-:S13]  /*0a30*/  ISETP.GE.U32.AND.EX P0, PT, R17, UR5, PT, P0 ;  /* 0x0000000511007c0c */ /* 0x000fda000bf06100 */
[----:B------:R-:W-:Y:S05]  /*0a40*/  @P0 BRA `(.L_x_8) ;  /* 0x0000000400280947 */ /* 0x000fea0003800000 */
[----:B------:R-:W0:Y:S01]  /*0a50*/  LDC.64 R22, c[0x0][0x628] ;  /* 0x00018a00ff167b82 */ /* 0x000e220000000a00 */
[----:B------:R-:W-:Y:S02]  /*0a60*/  IMAD.MOV.U32 R10, RZ, RZ, R16 ;  /* 0x000000ffff0a7224 */ /* 0x000fe400078e0010 */
[----:B------:R-:W-:-:S05]  /*0a70*/  IMAD.MOV.U32 R11, RZ, RZ, R17 ;  /* 0x000000ffff0b7224 */ /* 0x000fca00078e0011 */
[----:B------:R-:W1:Y:S08]  /*0a80*/  LDC R8, c[0x0][0x630] ;  /* 0x00018c00ff087b82 */ /* 0x000e700000000800 */
[----:B------:R-:W2:Y:S01]  /*0a90*/  LDC.64 R24, c[0x0][0x620] ;  /* 0x00018800ff187b82 */ /* 0x000ea20000000a00 */
[----:B0-----:R-:W-:-:S04]  /*0aa0*/  ISETP.NE.U32.AND P0, PT, R22, RZ, PT ;  /* 0x000000ff1600720c */ /* 0x001fc80003f05070 */
[----:B------:R-:W-:-:S13]  /*0ab0*/  ISETP.NE.AND.EX P0, PT, R23, RZ, PT, P0 ;  /* 0x000000ff1700720c */ /* 0x000fda0003f05300 */
[----:B-12---:R-:W-:Y:S05]  /*0ac0*/  @!P0 BRA `(.L_x_9) ;  /* 0x0000000000288947 */ /* 0x006fea0003800000 */
[----:B------:R-:W0:Y:S02]  /*0ad0*/  LDC R3, c[0x0][0x634] ;  /* 0x00018d00ff037b82 */ /* 0x000e240000000800 */
[----:B0-----:R-:W-:-:S05]  /*0ae0*/  IADD3 R3, P0, R16, R3, RZ ;  /* 0x0000000310037210 */ /* 0x001fca0007f1e0ff */
[----:B------:R-:W-:-:S04]  /*0af0*/  IMAD.X R21, RZ, RZ, R17, P0 ;  /* 0x000000ffff157224 */ /* 0x000fc800000e0611 */
[----:B------:R-:W-:-:S04]  /*0b00*/  IMAD.WIDE.U32 R10, R21, R22, RZ ;  /* 0x00000016150a7225 */ /* 0x000fc800078e00ff */
[----:B------:R-:W-:-:S04]  /*0b10*/  IMAD.WIDE.U32 R12, P0, R3, R23, R10 ;  /* 0x00000017030c7225 */ /* 0x000fc8000780000a */
[----:B------:R-:W-:-:S04]  /*0b20*/  IMAD.WIDE.U32 R10, R3, R22, RZ ;  /* 0x00000016030a7225 */ /* 0x000fc800078e00ff */
[----:B------:R-:W-:Y:S01]  /*0b30*/  IMAD.X R15, RZ, RZ, RZ, P0 ;  /* 0x000000ffff0f7224 */ /* 0x000fe200000e06ff */
[----:B------:R-:W-:Y:S01]  /*0b40*/  IADD3 RZ, P0, R11, R12, RZ ;  /* 0x0000000c0bff7210 */ /* 0x000fe20007f1e0ff */
[----:B------:R-:W-:-:S04]  /*0b50*/  IMAD.MOV.U32 R14, RZ, RZ, R13 ;  /* 0x000000ffff0e7224 */ /* 0x000fc800078e000d */
[----:B------:R-:W-:-:S08]  /*0b60*/  IMAD.WIDE.U32.X R10, R21, R23, R14, P0 ;  /* 0x00000017150a7225 */ /* 0x000fd000000e040e */
.L_x_9:
[----:B------:R-:W0:Y:S01]  /*0b70*/  LDC.64 R28, c[0x0][0x640] ;  /* 0x00019000ff1c7b82 */ /* 0x000e220000000a00 */
[-CC-:B------:R-:W-:Y:S01]  /*0b80*/  SHF.R.U64 R99, R10, R8.reuse, R11.reuse ;  /* 0x000000080a637219 */ /* 0x180fe2000000120b */
[----:B------:R-:W-:Y:S01]  /*0b90*/  IMAD.MOV.U32 R23, RZ, RZ, 0x1 ;  /* 0x00000001ff177424 */ /* 0x000fe200078e00ff */
[----:B------:R-:W-:Y:S02]  /*0ba0*/  SHF.R.U32.HI R3, RZ, R8, R11 ;  /* 0x00000008ff037219 */ /* 0x000fe4000001160b */
[----:B------:R-:W-:-:S03]  /*0bb0*/  IADD3 R5, P0, RZ, -R99, RZ ;  /* 0x80000063ff057210 */ /* 0x000fc60007f1e0ff */
[----:B------:R-:W1:Y:S02]  /*0bc0*/  LDC R12, c[0x0][0x618] ;  /* 0x00018600ff0c7b82 */ /* 0x000e640000000800 */
[----:B------:R-:W-:Y:S02]  /*0bd0*/  IMAD.X R3, RZ, RZ, ~R3, P0 ;  /* 0x000000ffff037224 */ /* 0x000fe400000e0e03 */
[----:B------:R-:W-:-:S04]  /*0be0*/  IMAD.WIDE.U32 R10, R5, R24, R16 ;  /* 0x00000018050a7225 */ /* 0x000fc800078e0010 */
[----:B------:R-:W2:Y:S01]  /*0bf0*/  LDC R22, c[0x0][0x608] ;  /* 0x00018200ff167b82 */ /* 0x000ea20000000800 */
[----:B------:R-:W-:Y:S02]  /*0c00*/  IMAD R8, R3, R24, RZ ;  /* 0x0000001803087224 */ /* 0x000fe400078e02ff */
[----:B------:R-:W-:Y:S02]  /*0c10*/  IMAD.MOV.U32 R3, RZ, RZ, -0x1 ;  /* 0xffffffffff037424 */ /* 0x000fe400078e00ff */
[----:B------:R-:W-:-:S03]  /*0c20*/  IMAD R5, R5, R25, R8 ;  /* 0x0000001905057224 */ /* 0x000fc600078e0208 */
[----:B------:R-:W3:Y:S01]  /*0c30*/  LDC R26, c[0x0][0x658] ;  /* 0x00019600ff1a7b82 */ /* 0x000ee20000000800 */
[----:B------:R-:W-:Y:S01]  /*0c40*/  IMAD.IADD R5, R11, 0x1, R5 ;  /* 0x000000010b057824 */ /* 0x000fe200078e0205 */
[----:B0-----:R-:W-:-:S04]  /*0c50*/  ISETP.NE.U32.AND P0, PT, R28, RZ, PT ;  /* 0x000000ff1c00720c */ /* 0x001fc80003f05070 */
[----:B------:R-:W-:Y:S02]  /*0c60*/  ISETP.NE.AND.EX P0, PT, R29, RZ, PT, P0 ;  /* 0x000000ff1d00720c */ /* 0x000fe40003f05300 */
[----:B------:R-:W0:Y:S01]  /*0c70*/  LDC R24, c[0x0][0x600] ;  /* 0x00018000ff187b82 */ /* 0x000e220000000800 */
[-CC-:B-1----:R-:W-:Y:S02]  /*0c80*/  SHF.R.U64 R14, R10, R12.reuse, R5.reuse ;  /* 0x0000000c0a0e7219 */ /* 0x182fe40000001205 */
[----:B------:R-:W-:-:S05]  /*0c90*/  SHF.R.U32.HI R5, RZ, R12, R5 ;  /* 0x0000000cff057219 */ /* 0x000fca0000011605 */
[----:B------:R-:W1:Y:S01]  /*0ca0*/  LDC R15, c[0x0][0x648] ;  /* 0x00019200ff0f7b82 */ /* 0x000e620000000800 */
[-CC-:B--2---:R-:W-:Y:S02]  /*0cb0*/  SHF.R.U64 R27, R14, R22.reuse, R5.reuse ;  /* 0x000000160e1b7219 */ /* 0x184fe40000001205 */
[----:B------:R-:W-:Y:S01]  /*0cc0*/  SHF.R.U32.HI R5, RZ, R22, R5 ;  /* 0x00000016ff057219 */ /* 0x000fe20000011605 */
[----:B------:R-:W-:-:S04]  /*0cd0*/  IMAD R22, R9, R20, R4 ;  /* 0x0000001409167224 */ /* 0x000fc800078e0204 */
[----:B------:R-:W2:Y:S01]  /*0ce0*/  LDC R21, c[0x0][0x638] ;  /* 0x00018e00ff157b82 */ /* 0x000ea20000000800 */
[-CC-:B---3--:R-:W-:Y:S02]  /*0cf0*/  SHF.R.U64 R20, R27, R26.reuse, R5.reuse ;  /* 0x0000001a1b147219 */ /* 0x188fe40000001205 */
[-C--:B------:R-:W-:Y:S02]  /*0d00*/  SHF.L.U32 R3, R3, R26.reuse, RZ ;  /* 0x0000001a03037219 */ /* 0x080fe400000006ff */
[----:B------:R-:W-:Y:S01]  /*0d10*/  SHF.R.U32.HI R5, RZ, R26, R5 ;  /* 0x0000001aff057219 */ /* 0x000fe20000011605 */
[----:B------:R-:W-:Y:S01]  /*0d20*/  IMAD.MOV.U32 R4, RZ, RZ, R20 ;  /* 0x000000ffff047224 */ /* 0x000fe200078e0014 */
[----:B------:R-:W-:Y:S01]  /*0d30*/  LOP3.LUT R12, RZ, R3, RZ, 0x33, !PT ;  /* 0x00000003ff0c7212 */ /* 0x000fe200078e33ff */
[----:B------:R-:W3:Y:S01]  /*0d40*/  LDC R25, c[0x0][0x610] ;  /* 0x00018400ff197b82 */ /* 0x000ee20000000800 */
[----:B------:R-:W-:Y:S05]  /*0d50*/  @!P0 BRA `(.L_x_10) ;  /* 0x0000000000288947 */ /* 0x000fea0003800000 */
[----:B------:R-:W4:Y:S02]  /*0d60*/  LDC R3, c[0x0][0x64c] ;  /* 0x00019300ff037b82 */ /* 0x000f240000000800 */
[----:B----4-:R-:W-:-:S05]  /*0d70*/  IADD3 R3, P0, R20, R3, RZ ;  /* 0x0000000314037210 */ /* 0x010fca0007f1e0ff */
        /* <DEDUP_REMOVED lines=8> */
.L_x_10:
[----:B-1----:R-:W-:Y:S01]  /*0e00*/  SHF.R.U64 R4, R4, R15, R5 ;  /* 0x0000000f04047219 */ /* 0x002fe20000001205 */
[----:B0-----:R-:W-:Y:S01]  /*0e10*/  VIADD R5, R24, 0xffffffff ;  /* 0xffffffff18057836 */ /* 0x001fe20000000000 */
[----:B------:R-:W-:Y:S02]  /*0e20*/  SHF.L.U32 R3, R23, R26, RZ ;  /* 0x0000001a17037219 */ /* 0x000fe400000006ff */
[----:B------:R-:W-:Y:S01]  /*0e30*/  LOP3.LUT R12, R27, R12, RZ, 0xc0, !PT ;  /* 0x0000000c1b0c7212 */ /* 0x000fe200078ec0ff */
[----:B------:R-:W-:Y:S01]  /*0e40*/  IMAD.MOV R8, RZ, RZ, -R4 ;  /* 0x000000ffff087224 */ /* 0x000fe200078e0a04 */
[----:B------:R-:W-:-:S03]  /*0e50*/  SEL R7, R7, R22, !P1 ;  /* 0x0000001607077207 */ /* 0x000fc60004800000 */
[----:B------:R-:W-:Y:S01]  /*0e60*/  IMAD R12, R3, R4, R12 ;  /* 0x00000004030c7224 */ /* 0x000fe200078e020c */
[----:B------:R-:W-:Y:S01]  /*0e70*/  LOP3.LUT R4, R14, R5, RZ, 0xc0, !PT ;  /* 0x000000050e047212 */ /* 0x000fe200078ec0ff */
[----:B--2---:R-:W-:Y:S02]  /*0e80*/  IMAD R3, R8, R21, R20 ;  /* 0x0000001508037224 */ /* 0x004fe400078e0214 */
[----:B---3--:R-:W-:Y:S02]  /*0e90*/  IMAD R7, R12, R25, R7 ;  /* 0x000000190c077224 */ /* 0x008fe400078e0207 */
[----:B------:R-:W-:Y:S02]  /*0ea0*/  IMAD.MOV.U32 R5, RZ, RZ, 0x1 ;  /* 0x00000001ff057424 */ /* 0x000fe400078e00ff */
[----:B------:R-:W-:-:S03]  /*0eb0*/  IMAD R4, R3, R24, R4 ;  /* 0x0000001803047224 */ /* 0x000fc600078e0204 */
[----:B------:R-:W-:Y:S02]  /*0ec0*/  PRMT R3, R5, 0x7610, R3 ;  /* 0x0000761005037816 */ /* 0x000fe40000000003 */
[----:B------:R-:W-:Y:S02]  /*0ed0*/  SEL R100, R4, R7, !P1 ;  /* 0x0000000704647207 */ /* 0x000fe40004800000 */
[----:B------:R-:W-:-:S07]  /*0ee0*/  SEL R101, R7, R4, !P1 ;  /* 0x0000000407657207 */ /* 0x000fce0004800000 */
.L_x_8:
[----:B------:R-:W-:-:S08]  /*0ef0*/  NOP ;  /* 0x0000000000007918 */ /* 0x000fd00000000000 */
[----:B------:R-:W0:Y:S02]  /*0f00*/  USETMAXREG.TRY_ALLOC.CTAPOOL UP0, 0xe8 ;  /* 0x000000e8000079c8 */ /* 0x000e240008000600 */
[----:B0-----:R-:W-:-:S13]  /*0f10*/  PLOP3.LUT P0, PT, PT, PT, UP0, 0x80, 0x0 ;  /* 0x000000000000781c */ /* 0x001fda0003f0f008 */
[----:B------:R-:W-:Y:S05]  /*0f20*/  @!P0 BRA `(.L_x_8) ;  /* 0xfffffffc00f08947 */ /* 0x000fea000383ffff */
[----:B------:R-:W-:Y:S01]  /*0f30*/  ULDC.64 UR4, c[0x0][0x598] ;  /* 0x0001660000047ab9 */ /* 0x000fe20000000a00 */
[----:B------:R-:W-:Y:S01]  /*0f40*/  ULDC.64 UR38, c[0x0][0x208] ;  /* 0x0000820000267ab9 */ /* 0x000fe20000000a00 */
[----:B------:R-:W-:-:S04]  /*0f50*/  ISETP.NE.U32.AND P0, PT, RZ, UR4, PT ;  /* 0x00000004ff007c0c */ /* 0x000fc8000bf05070 */
[----:B------:R-:W-:-:S13]  /*0f60*/  ISETP.NE.AND.EX P0, PT, RZ, UR5, PT, P0 ;  /* 0x00000005ff007c0c */ /* 0x000fda000bf05300 */
[----:B------:R-:W-:Y:S05]  /*0f70*/  @!P0 BRA `(.L_x_11) ;  /* 0x00000000001c8947 */ /* 0x000fea0003800000 */
[----:B------:R-:W0:Y:S02]  /*0f80*/  LDC.64 R4, c[0x0][0x598] ;  /* 0x00016600ff047b82 */ /* 0x000e240000000a00 */
[----:B0-----:R-:W2:Y:S02]  /*0f90*/  LDG.E.64 R4, desc[UR38][R4.64] ;  /* 0x0000002604047981 */ /* 0x001ea4000c1e1b00 */
[----:B--2---:R-:W-:-:S04]  /*0fa0*/  ISETP.NE.U32.AND P0, PT, R4, RZ, PT ;  /* 0x000000ff0400720c */ /* 0x004fc80003f05070 */
[----:B------:R-:W-:-:S13]  /*0fb0*/  ISETP.NE.AND.EX P0, PT, R5, RZ, PT, P0 ;  /* 0x000000ff0500720c */ /* 0x000fda0003f05300 */
[----:B------:R-:W-:Y:S05]  /*0fc0*/  @!P0 BRA `(.L_x_11) ;  /* 0x0000000000088947 */ /* 0x000fea0003800000 */
[----:B------:R0:W5:Y:S01]  /*0fd0*/  LD.E R88, desc[UR38][R4.64] ;  /* 0x0000002604587980 */ /* 0x000162000c101900 */
[----:B------:R-:W-:Y:S05]  /*0fe0*/  BRA `(.L_x_12) ;  /* 0x0000000000247947 */ /* 0x000fea0003800000 */
.L_x_11:
[----:B------:R-:W-:Y:S02]  /*0ff0*/  ULDC.64 UR4, c[0x0][0x588] ;  /* 0x0001620000047ab9 */ /* 0x000fe40000000a00 */
[----:B------:R-:W-:-:S04]  /*1000*/  ISETP.NE.U32.AND P0, PT, RZ, UR4, PT ;  /* 0x00000004ff007c0c */ /* 0x000fc8000bf05070 */
[----:B------:R-:W-:-:S13]  /*1010*/  ISETP.NE.AND.EX P0, PT, RZ, UR5, PT, P0 ;  /* 0x00000005ff007c0c */ /* 0x000fda000bf05300 */
[----:B------:R-:W-:Y:S05]  /*1020*/  @!P0 BRA `(.L_x_13) ;  /* 0x00000000000c8947 */ /* 0x000fea0003800000 */
[----:B------:R-:W0:Y:S02]  /*1030*/  LDC.64 R88, c[0x0][0x588] ;  /* 0x00016200ff587b82 */ /* 0x000e240000000a00 */
[----:B0-----:R1:W5:Y:S01]  /*1040*/  LDG.E R88, desc[UR38][R88.64] ;  /* 0x0000002658587981 */ /* 0x001362000c1e1900 */
[----:B------:R-:W-:Y:S05]  /*1050*/  BRA `(.L_x_12) ;  /* 0x0000000000087947 */ /* 0x000fea0003800000 */
.L_x_13:
[----:B------:R-:W-:Y:S02]  /*1060*/  ULDC UR4, c[0x0][0x580] ;  /* 0x0001600000047ab9 */ /* 0x000fe40000000800 */
[----:B------:R-:W-:-:S07]  /*1070*/  IMAD.U32 R88, RZ, RZ, UR4 ;  /* 0x00000004ff587e24 */ /* 0x000fce000f8e00ff */
.L_x_12:
[----:B------:R-:W-:Y:S02]  /*1080*/  ULDC.64 UR4, c[0x0][0x5a0] ;  /* 0x0001680000047ab9 */ /* 0x000fe40000000a00 */
[----:B------:R-:W-:-:S04]  /*1090*/  ISETP.NE.U32.AND P0, PT, RZ, UR4, PT ;  /* 0x00000004ff007c0c */ /* 0x000fc8000bf05070 */
[----:B------:R-:W-:-:S13]  /*10a0*/  ISETP.NE.AND.EX P0, PT, RZ, UR5, PT, P0 ;  /* 0x00000005ff007c0c */ /* 0x000fda000bf05300 */
[----:B------:R-:W-:Y:S05]  /*10b0*/  @!P0 BRA `(.L_x_14) ;  /* 0x00000000001c8947 */ /* 0x000fea0003800000 */
[----:B0-----:R-:W0:Y:S02]  /*10c0*/  LDC.64 R4, c[0x0][0x5a0] ;  /* 0x00016800ff047b82 */ /* 0x001e240000000a00 */
[----:B0-----:R-:W2:Y:S02]  /*10d0*/  LDG.E.64 R4, desc[UR38][R4.64] ;  /* 0x0000002604047981 */ /* 0x001ea4000c1e1b00 */
[----:B--2---:R-:W-:-:S04]  /*10e0*/  ISETP.NE.U32.AND P0, PT, R4, RZ, PT ;  /* 0x000000ff0400720c */ /* 0x004fc80003f05070 */
[----:B------:R-:W-:-:S13]  /*10f0*/  ISETP.NE.AND.EX P0, PT, R5, RZ, PT, P0 ;  /* 0x000000ff0500720c */ /* 0x000fda0003f05300 */
[----:B------:R-:W-:Y:S05]  /*1100*/  @!P0 BRA `(.L_x_14) ;  /* 0x0000000000088947 */ /* 0x000fea0003800000 */
[----:B-1----:R0:W5:Y:S01]  /*1110*/  LD.E R89, desc[UR38][R4.64] ;  /* 0x0000002604597980 */ /* 0x002162000c101900 */
[----:B------:R-:W-:Y:S05]  /*1120*/  BRA `(.L_x_15) ;  /* 0x0000000000247947 */ /* 0x000fea0003800000 */
.L_x_14:
[----:B------:R-:W-:Y:S02]  /*1130*/  ULDC.64 UR4, c[0x0][0x590] ;  /* 0x0001640000047ab9 */ /* 0x000fe40000000a00 */
[----:B------:R-:W-:-:S04]  /*1140*/  ISETP.NE.U32.AND P0, PT, RZ, UR4, PT ;  /* 0x00000004ff007c0c */ /* 0x000fc8000bf05070 */
[----:B------:R-:W-:-:S13]  /*1150*/  ISETP.NE.AND.EX P0, PT, RZ, UR5, PT, P0 ;  /* 0x00000005ff007c0c */ /* 0x000fda000bf05300 */
[----:B------:R-:W-:Y:S05]  /*1160*/  @!P0 BRA `(.L_x_16) ;  /* 0x00000000000c8947 */ /* 0x000fea0003800000 */
[----:B0-----:R-:W1:Y:S02]  /*1170*/  LDC.64 R4, c[0x0][0x590] ;  /* 0x00016400ff047b82 */ /* 0x001e640000000a00 */
[----:B-1----:R1:W5:Y:S01]  /*1180*/  LDG.E R89, desc[UR38][R4.64] ;  /* 0x0000002604597981 */ /* 0x002362000c1e1900 */
[----:B------:R-:W-:Y:S05]  /*1190*/  BRA `(.L_x_15) ;  /* 0x0000000000087947 */ /* 0x000fea0003800000 */
.L_x_16:
[----:B------:R-:W-:Y:S02]  /*11a0*/  ULDC UR4, c[0x0][0x584] ;  /* 0x0001610000047ab9 */ /* 0x000fe40000000800 */
[----:B-1----:R-:W-:-:S07]  /*11b0*/  IMAD.U32 R89, RZ, RZ, UR4 ;  /* 0x00000004ff597e24 */ /* 0x002fce000f8e00ff */
.L_x_15:
[----:B------:R-:W-:-:S13]  /*11c0*/  LOP3.LUT P0, RZ, R3, 0xff, RZ, 0xc0, !PT ;  /* 0x000000ff03ff7812 */ /* 0x000fda000780c0ff */
[----:B------:R-:W-:Y:S05]  /*11d0*/  @!P0 EXIT ;  /* 0x000000000000894d */ /* 0x000fea0003800000 */
[----:B------:R-:W2:Y:S01]  /*11e0*/  LDC R92, c[0x0][0x658] ;  /* 0x00019600ff5c7b82 */ /* 0x000ea20000000800 */
[----:B------:R-:W-:Y:S01]  /*11f0*/  ULDC.64 UR6, c[0x0][0x288] ;  /* 0x0000a20000067ab9 */ /* 0x000fe20000000a00 */
[----:B------:R-:W-:Y:S01]  /*1200*/  LOP3.LUT R6, R6, 0x1, RZ, 0xc0, !PT ;  /* 0x0000000106067812 */ /* 0x000fe200078ec0ff */
[----:B------:R-:W-:Y:S01]  /*1210*/  UIADD3 UR4, UR7, 0x3f, URZ ;  /* 0x0000003f07047890 */ /* 0x000fe2000fffe03f */
[----:B------:R-:W-:Y:S01]  /*1220*/  SHF.R.U32.HI R3, RZ, 0x2, R94 ;  /* 0x00000002ff037819 */ /* 0x000fe2000001165e */
[----:B01----:R-:W-:Y:S01]  /*1230*/  IMAD.MOV.U32 R5, RZ, RZ, -0x1 ;  /* 0xffffffffff057424 */ /* 0x003fe200078e00ff */
[----:B------:R-:W-:Y:S01]  /*1240*/  SHF.R.U32.HI R0, RZ, 0x1, R0 ;  /* 0x00000001ff007819 */ /* 0x000fe20000011600 */
[----:B------:R-:W-:Y:S01]  /*1250*/  USHF.R.S32.HI UR5, URZ, 0x1f, UR4 ;  /* 0x0000001f3f057899 */ /* 0x000fe20008011404 */
[----:B------:R-:W0:Y:S01]  /*1260*/  LDC.64 R90, c[0x0][0x5c8] ;  /* 0x00017200ff5a7b82 */ /* 0x000e220000000a00 */
[----:B------:R-:W-:Y:S01]  /*1270*/  IMAD.SHL.U32 R22, R6, 0x40, RZ ;  /* 0x0000004006167824 */ /* 0x000fe200078e00ff */
[----:B------:R-:W-:Y:S01]  /*1280*/  LOP3.LUT R3, R3, 0x7, RZ, 0xc0, !PT ;  /* 0x0000000703037812 */ /* 0x000fe200078ec0ff */
[----:B------:R-:W-:Y:S01]  /*1290*/  ULEA.HI UR5, UR5, UR4, URZ, 0x6 ;  /* 0x0000000405057291 */ /* 0x000fe2000f8f303f */
[----:B------:R-:W-:Y:S01]  /*12a0*/  LOP3.LUT R0, R0, 0x30, RZ, 0xc0, !PT ;  /* 0x0000003000007812 */ /* 0x000fe200078ec0ff */
[----:B------:R-:W-:Y:S01]  /*12b0*/  IMAD.MOV.U32 R7, RZ, RZ, 0x1 ;  /* 0x00000001ff077424 */ /* 0x000fe200078e00ff */
[--C-:B------:R-:W-:Y:S01]  /*12c0*/  LOP3.LUT R22, R22, 0x40, R3.reuse, 0xe2, !PT ;  /* 0x0000004016167812 */ /* 0x100fe200078ee203 */
[----:B------:R-:W-:Y:S01]  /*12d0*/  USHF.R.S32.HI UR43, URZ, 0x6, UR5 ;  /* 0x000000063f2b7899 */ /* 0x000fe20008011405 */
[----:B------:R-:W1:Y:S01]  /*12e0*/  LDC R96, c[0x0][0x600] ;  /* 0x00018000ff607b82 */ /* 0x000e620000000800 */
[----:B------:R-:W-:Y:S01]  /*12f0*/  IADD3 R3, RZ, -R0, -R3 ;  /* 0x80000000ff037210 */ /* 0x000fe20007ffe803 */
[----:B------:R-:W-:Y:S01]  /*1300*/  IMAD.U32 R4, RZ, RZ, UR6 ;  /* 0x00000006ff047e24 */ /* 0x000fe2000f8e00ff */
[C---:B------:R-:W-:Y:S01]  /*1310*/  LOP3.LUT R93, R94.reuse, 0x3, RZ, 0xc0, !PT ;  /* 0x000000035e5d7812 */ /* 0x040fe200078ec0ff */
[----:B------:R-:W-:Y:S01]  /*1320*/  UISETP.LT.AND UP0, UPT, UR43, 0x1, UPT ;  /* 0x000000012b00788c */ /* 0x000fe2000bf01270 */
[----:B------:R-:W-:Y:S01]  /*1330*/  LOP3.LUT R95, R94, 0x80, RZ, 0xc0, !PT ;  /* 0x000000805e5f7812 */ /* 0x000fe200078ec0ff */
[----:B------:R-:W-:Y:S01]  /*1340*/  IMAD R3, R6, -0x40, R3 ;  /* 0xffffffc006037824 */ /* 0x000fe200078e0203 */
[----:B------:R-:W-:Y:S01]  /*1350*/  ULDC UR4, c[0x0][0x284] ;  /* 0x0000a10000047ab9 */ /* 0x000fe20000000800 */
[----:B--2---:R-:W-:Y:S01]  /*1360*/  SHF.L.U32 R5, R5, R92, RZ ;  /* 0x0000005c05057219 */ /* 0x004fe200000006ff */
[----:B------:R-:W-:Y:S01]  /*1370*/  USEL UR44, UR43, 0x1, UP0 ;  /* 0x000000012b2c7887 */ /* 0x000fe20008000000 */
[----:B------:R-:W-:Y:S01]  /*1380*/  IMAD R93, R93, -0x2, R4 ;  /* 0xfffffffe5d5d7824 */ /* 0x000fe200078e0204 */
[----:B------:R-:W-:Y:S01]  /*1390*/  LOP3.LUT R22, R22, R0, RZ, 0xfc, !PT ;  /* 0x0000000016167212 */ /* 0x000fe200078efcff */
[----:B------:R-:W-:Y:S01]  /*13a0*/  IMAD.SHL.U32 R94, R94, 0x2, RZ ;  /* 0x000000025e5e7824 */ /* 0x000fe200078e00ff */
[----:B------:R-:W-:Y:S01]  /*13b0*/  SHF.L.U32 R92, R7, R92, RZ ;  /* 0x0000005c075c7219 */ /* 0x000fe200000006ff */
[----:B------:R-:W-:Y:S01]  /*13c0*/  VIADD R98, R3, UR4 ;  /* 0x0000000403627c36 */ /* 0x000fe20008000000 */
[----:B------:R-:W-:Y:S01]  /*13d0*/  LOP3.LUT R103, R18, 0x1, RZ, 0xfc, !PT ;  /* 0x0000000112677812 */ /* 0x000fe200078efcff */
[----:B------:R-:W-:Y:S01]  /*13e0*/  IMAD.MOV.U32 R23, RZ, RZ, RZ ;  /* 0x000000ffff177224 */ /* 0x000fe200078e00ff */
[C---:B0-----:R-:W-:Y:S01]  /*13f0*/  SHF.L.U64.HI R91, R90.reuse, 0x3, R91 ;  /* 0x000000035a5b7819 */ /* 0x041fe2000001025b */
[----:B------:R-:W-:Y:S01]  /*1400*/  IMAD.SHL.U32 R90, R90, 0x8, RZ ;  /* 0x000000085a5a7824 */ /* 0x000fe200078e00ff */
[----:B------:R-:W-:Y:S01]  /*1410*/  SHF.R.U32.HI R95, RZ, 0x7, R95 ;  /* 0x00000007ff5f7819 */ /* 0x000fe2000001165f */
[----:B------:R-:W-:Y:S01]  /*1420*/  UIADD3 UR44, UR43, -UR44, URZ ;  /* 0x8000002c2b2c7290 */ /* 0x000fe2000fffe03f */
[----:B------:R-:W-:Y:S01]  /*1430*/  LOP3.LUT R97, RZ, R5, RZ, 0x33, !PT ;  /* 0x00000005ff617212 */ /* 0x000fe200078e33ff */
[----:B------:R-:W-:Y:S01]  /*1440*/  UMOV UR40, URZ ;  /* 0x0000003f00287c82 */ /* 0x000fe20008000000 */
[----:B------:R-:W-:Y:S01]  /*1450*/  UMOV UR41, URZ ;  /* 0x0000003f00297c82 */ /* 0x000fe20008000000 */
[----:B-1----:R-:W-:-:S08]  /*1460*/  VIADD R96, R96, 0xffffffff ;  /* 0xffffffff60607836 */ /* 0x002fd00000000000 */
.L_x_164:
[----:B0-----:R-:W0:Y:S01]  /*1470*/  SHFL.IDX PT, R0, R95, RZ, 0x1f ;  /* 0x00001fff5f007589 */ /* 0x001e2200000e0000 */
[----:B-1----:R-:W1:Y:S01]  /*1480*/  S2UR UR7, SR_CgaCtaId ;  /* 0x00000000000779c3 */ /* 0x002e620000008800 */
[----:B------:R-:W-:Y:S01]  /*1490*/  UMOV UR6, 0x400 ;  /* 0x0000040000067882 */ /* 0x000fe20000000000 */
[----:B0-----:R-:W-:Y:S01]  /*14a0*/  R2UR UR4, R0 ;  /* 0x00000000000472ca */ /* 0x001fe200000e0000 */
[----:B-1----:R-:W-:-:S12]  /*14b0*/  ULEA UR6, UR7, UR6, 0x18 ;  /* 0x0000000607067291 */ /* 0x002fd8000f8ec03f */
[----:B------:R-:W-:-:S04]  /*14c0*/  ULEA.HI UR5, UR4, UR4, URZ, 0x1 ;  /* 0x0000000404057291 */ /* 0x000fc8000f8f083f */
[----:B------:R-:W-:-:S04]  /*14d0*/  ULOP3.LUT UR5, UR5, 0x7fffe, URZ, 0xc0, !UPT ;  /* 0x0007fffe05057892 */ /* 0x000fc8000f8ec03f */
[----:B------:R-:W-:-:S03]  /*14e0*/  UIADD3 UR5, UR4, -UR5, URZ ;  /* 0x8000000504057290 */ /* 0x000fc6000fffe03f */
[----:B------:R-:W-:Y:S01]  /*14f0*/  ULDC UR4, c[0x0][0x28c] ;  /* 0x0000a30000047ab9 */ /* 0x000fe20000000800 */
[----:B------:R-:W-:Y:S01]  /*1500*/  ULEA UR5, UR5, UR6, 0xd ;  /* 0x0000000605057291 */ /* 0x000fe2000f8e683f */
[----:B------:R-:W-:-:S03]  /*1510*/  ISETP.LT.AND P0, PT, RZ, UR4, PT ;  /* 0x00000004ff007c0c */ /* 0x000fc6000bf01270 */
[----:B------:R-:W-:-:S04]  /*1520*/  UIADD3 UR5, UR5, 0x180, URZ ;  /* 0x0000018005057890 */ /* 0x000fc8000fffe03f */
[----:B------:R-:W-:-:S04]  /*1530*/  USHF.R.U32.HI UR5, URZ, 0x4, UR5 ;  /* 0x000000043f057899 */ /* 0x000fc80008011605 */
[----:B------:R-:W-:-:S04]  /*1540*/  ULOP3.LUT UR5, UR5, 0x3fff, URZ, 0xc0, !UPT ;  /* 0x00003fff05057892 */ /* 0x000fc8000f8ec03f */
[----:B------:R-:W-:Y:S01]  /*1550*/  ULOP3.LUT UR45, UR5, 0x10000, URZ, 0xfc, !UPT ;  /* 0x00010000052d7892 */ /* 0x000fe2000f8efc3f */
[----:B--2345:R-:W-:Y:S11]  /*1560*/  @P0 BRA `(.L_x_17) ;  /* 0x0000000000400947 */ /* 0x03cff60003800000 */
[----:B------:R-:W-:Y:S01]  /*1570*/  MOV R0, 0x0 ;  /* 0x0000000000007802 */ /* 0x000fe20000000f00 */
[----:B------:R-:W-:Y:S01]  /*1580*/  ULDC.64 UR4, c[0x4][0x68] ;  /* 0x01001a0000047ab9 */ /* 0x000fe20000000a00 */
[----:B------:R-:W-:Y:S01]  /*1590*/  ULDC.64 UR6, c[0x4][0x8] ;  /* 0x0100020000067ab9 */ /* 0x000fe20000000a00 */
[----:B------:R-:W-:Y:S01]  /*15a0*/  IMAD.U32 R4, RZ, RZ, UR4 ;  /* 0x00000004ff047e24 */ /* 0x000fe2000f8e00ff */
[----:B------:R0:W1:Y:S01]  /*15b0*/  LDC.64 R14, c[0x4][R0] ;  /* 0x01000000000e7b82 */ /* 0x0000620000000a00 */
[----:B------:R-:W-:Y:S01]  /*15c0*/  IMAD.U32 R5, RZ, RZ, UR5 ;  /* 0x00000005ff057e24 */ /* 0x000fe2000f8e00ff */
[----:B------:R-:W-:Y:S01]  /*15d0*/  ULDC.64 UR4, c[0x4][0x70] ;  /* 0x01001c0000047ab9 */ /* 0x000fe20000000a00 */
[----:B------:R-:W-:Y:S02]  /*15e0*/  IMAD.U32 R10, RZ, RZ, UR6 ;  /* 0x00000006ff0a7e24 */ /* 0x000fe4000f8e00ff */
[----:B------:R-:W-:Y:S02]  /*15f0*/  IMAD.U32 R6, RZ, RZ, UR4 ;  /* 0x00000004ff067e24 */ /* 0x000fe4000f8e00ff */
[----:B------:R-:W-:-:S02]  /*1600*/  IMAD.U32 R7, RZ, RZ, UR5 ;  /* 0x00000005ff077e24 */ /* 0x000fc4000f8e00ff */
[----:B------:R-:W-:Y:S02]  /*1610*/  IMAD.U32 R11, RZ, RZ, UR7 ;  /* 0x00000007ff0b7e24 */ /* 0x000fe4000f8e00ff */
[----:B------:R-:W-:Y:S02]  /*1620*/  IMAD.MOV.U32 R8, RZ, RZ, 0x1e1 ;  /* 0x000001e1ff087424 */ /* 0x000fe400078e00ff */
[----:B------:R-:W-:Y:S02]  /*1630*/  IMAD.MOV.U32 R12, RZ, RZ, 0x1 ;  /* 0x00000001ff0c7424 */ /* 0x000fe400078e00ff */
[----:B0-----:R-:W-:-:S07]  /*1640*/  IMAD.MOV.U32 R13, RZ, RZ, RZ ;  /* 0x000000ffff0d7224 */ /* 0x001fce00078e00ff */
[----:B------:R-:W-:-:S07]  /*1650*/  LEPC R20, `(.L_x_17) ;  /* 0x000000001014794e */ /* 0x000fce0000000000 */
[----:B-1---5:R-:W-:Y:S05]  /*1660*/  CALL.ABS.NOINC R14 ;  /* 0x000000000e007343 */ /* 0x022fea0003c00000 */
.L_x_17:
[----:B------:R-:W-:-:S13]  /*1670*/  ISETP.NE.AND P0, PT, R103, 0x3, PT ;  /* 0x000000036700780c */ /* 0x000fda0003f05270 */
[----:B------:R-:W-:Y:S05]  /*1680*/  @!P0 BRA `(.L_x_18) ;  /* 0x0000000000048947 */ /* 0x000fea0003800000 */
[----:B------:R-:W-:Y:S01]  /*1690*/  BPT.TRAP 0x1 ;  /* 0x000000040000795c */ /* 0x000fe20000300000 */
.L_x_18:
[----:B------:R-:W0:Y:S01]  /*16a0*/  S2UR UR5, SR_CgaCtaId ;  /* 0x00000000000579c3 */ /* 0x000e220000008800 */
[----:B------:R-:W-:Y:S01]  /*16b0*/  UMOV UR4, 0x400 ;  /* 0x0000040000047882 */ /* 0x000fe20000000000 */
[----:B------:R-:W-:Y:S02]  /*16c0*/  IMAD.U32 R0, RZ, RZ, UR40 ;  /* 0x00000028ff007e24 */ /* 0x000fe4000f8e00ff */
[----:B------:R-:W-:-:S03]  /*16d0*/  IMAD.U32 R3, RZ, RZ, UR41 ;  /* 0x00000029ff037e24 */ /* 0x000fc6000f8e00ff */
[----:B------:R-:W-:Y:S01]  /*16e0*/  SHF.L.U32 R0, R0, 0x1f, RZ ;  /* 0x0000001f00007819 */ /* 0x000fe200000006ff */
[----:B0-----:R-:W-:-:S06]  /*16f0*/  ULEA UR4, UR5, UR4, 0x18 ;  /* 0x0000000405047291 */ /* 0x001fcc000f8ec03f */
[----:B------:R-:W-:-:S04]  /*1700*/  IMAD.U32 R6, RZ, RZ, UR4 ;  /* 0x00000004ff067e24 */ /* 0x000fc8000f8e00ff */
[----:B------:R-:W-:-:S04]  /*1710*/  IMAD R3, R3, 0x8, R6 ;  /* 0x0000000803037824 */ /* 0x000fc800078e0206 */
[----:B------:R0:W1:Y:S01]  /*1720*/  SYNCS.PHASECHK.TRANS64.TRYWAIT P1, [R3+URZ], R0 ;  /* 0x00000000030075a7 */ /* 0x000062000802017f */
[----:B------:R-:W-:Y:S05]  /*1730*/  @!P0 BRA `(.L_x_19) ;  /* 0x0000000000048947 */ /* 0x000fea0003800000 */
[----:B------:R-:W-:Y:S01]  /*1740*/  BPT.TRAP 0x1 ;  /* 0x000000040000795c */ /* 0x000fe20000300000 */
.L_x_19:
[----:B------:R-:W-:-:S05]  /*1750*/  IMAD.U32 R4, RZ, RZ, UR44 ;  /* 0x0000002cff047e24 */ /* 0x000fca000f8e00ff */
[----:B------:R-:W-:Y:S01]  /*1760*/  ISETP.GE.AND P2, PT, R4, 0x1, PT ;  /* 0x000000010400780c */ /* 0x000fe20003f46270 */
[----:B-1----:R-:W-:-:S12]  /*1770*/  @P1 BRA `(.L_x_20) ;  /* 0x0000000000081947 */ /* 0x002fd80003800000 */
[----:B------:R-:W1:Y:S02]  /*1780*/  SYNCS.PHASECHK.TRANS64.TRYWAIT P1, [R3+URZ], R0 ;  /* 0x00000000030075a7 */ /* 0x000e64000802017f */
[----:B-1----:R-:W-:Y:S05]  /*1790*/  @!P1 BRA `(.L_x_21) ;  /* 0x0000006800109947 */ /* 0x002fea0003800000 */
.L_x_20:
[----:B------:R-:W-:Y:S05]  /*17a0*/  WARPSYNC.ALL ;  /* 0x0000000000007948 */ /* 0x000fea0003800000 */
[----:B------:R-:W-:Y:S01]  /*17b0*/  R2UR UR4, R6 ;  /* 0x00000000060472ca */ /* 0x000fe200000e0000 */
[----:B------:R-:W-:Y:S01]  /*17c0*/  ULEA UR5, UR41, UR45, 0xa ;  /* 0x0000002d29057291 */ /* 0x000fe2000f8e503f */
[----:B------:R-:W-:Y:S01]  /*17d0*/  WARPGROUP.ARRIVE ;  /* 0x00000000000079c5 */ /* 0x000fe20000000000 */
[----:B------:R-:W-:Y:S01]  /*17e0*/  UMOV UR9, 0x40000040 ;  /* 0x4000004000097882 */ /* 0x000fe20000000000 */
[----:B------:R-:W-:-:S04]  /*17f0*/  UMOV UR11, 0x40000040 ;  /* 0x40000040000b7882 */ /* 0x000fc80000000000 */
[----:B------:R-:W-:-:S05]  /*1800*/  UMOV UR8, UR5 ;  /* 0x0000000500087c82 */ /* 0x000fca0008000000 */
[----:B------:R-:W-:-:S04]  /*1810*/  UIADD3 UR4, UR4, 0x1c180, URZ ;  /* 0x0001c18004047890 */ /* 0x000fc8000fffe03f */
[----:B------:R-:W-:-:S04]  /*1820*/  USHF.R.U32.HI UR4, URZ, 0x4, UR4 ;  /* 0x000000043f047899 */ /* 0x000fc80008011604 */
[----:B------:R-:W-:-:S04]  /*1830*/  ULOP3.LUT UR4, UR4, 0x3fff, URZ, 0xc0, !UPT ;  /* 0x00003fff04047892 */ /* 0x000fc8000f8ec03f */
[----:B------:R-:W-:-:S04]  /*1840*/  ULOP3.LUT UR4, UR4, 0x2000000, URZ, 0xfc, !UPT ;  /* 0x0200000004047892 */ /* 0x000fc8000f8efc3f */
[----:B------:R-:W-:-:S07]  /*1850*/  ULEA UR6, UR41, UR4, 0xa ;  /* 0x0000000429067291 */ /* 0x000fce000f8e503f */
[----:B------:R-:W-:Y:S02]  /*1860*/  UMOV UR10, UR6 ;  /* 0x00000006000a7c82 */ /* 0x000fe40008000000 */
[----:B------:R-:W-:Y:S01]  /*1870*/  HGMMA.64x128x16.F32 R24, gdesc[UR8].tnspB, RZ, !UPT, gsb0 ;  /* 0x41e00000081879f0 */ /* 0x000fe2000c0008ff */
[----:B------:R-:W-:Y:S02]  /*1880*/  UIADD3 UR8, UR5, 0x2, URZ ;  /* 0x0000000205087890 */ /* 0x000fe4000fffe03f */
[----:B------:R-:W-:Y:S01]  /*1890*/  UIADD3 UR10, UR6, 0x80, URZ ;  /* 0x00000080060a7890 */ /* 0x000fe2000fffe03f */
[----:B------:R-:W-:Y:S01]  /*18a0*/  UMOV UR9, 0x40000040 ;  /* 0x4000004000097882 */ /* 0x000fe20000000000 */
[----:B------:R-:W-:Y:S01]  /*18b0*/  UMOV UR11, 0x40000040 ;  /* 0x40000040000b7882 */ /* 0x000fe20000000000 */
[----:B------:R-:W-:Y:S02]  /*18c0*/  WARPGROUP.DEPBAR.LE gsb0, 0x0 ;  /* 0x00008000000079c5 */ /* 0x000fe40000010000 */
[----:B------:R-:W-:-:S06]  /*18d0*/  WARPGROUP.ARRIVE ;  /* 0x00000000000079c5 */ /* 0x000fcc0000000000 */
[----:B------:R-:W-:Y:S01]  /*18e0*/  HGMMA.64x128x16.F32 R24, gdesc[UR8].tnspB, R24, gsb0 ;  /* 0x41e00000081879f0 */ /* 0x000fe20008000818 */
        /* <DEDUP_REMOVED lines=13> */
[----:B------:R-:W-:Y:S03]  /*19c0*/  HGMMA.64x128x16.F32 R24, gdesc[UR8].tnspB, R24, gsb0 ;  /* 0x41e00000081879f0 */ /* 0x000fe60008000818 */
[----:B------:R-:W-:Y:S02]  /*19d0*/  WARPGROUP.DEPBAR.LE gsb0, 0x0 ;  /* 0x00008000000079c5 */ /* 0x000fe40000010000 */
[----:B------:R-:W-:Y:S05]  /*19e0*/  @!P2 BRA `(.L_x_22) ;  /* 0x000000040028a947 */ /* 0x000fea0003800000 */
[----:B------:R-:W-:Y:S01]  /*19f0*/  UIADD3 UR5, UR41, 0x1, URZ ;  /* 0x0000000129057890 */ /* 0x000fe2000fffe03f */
[----:B01----:R-:W-:Y:S02]  /*1a00*/  IMAD.U32 R0, RZ, RZ, UR44 ;  /* 0x0000002cff007e24 */ /* 0x003fe4000f8e00ff */
[----:B------:R-:W-:Y:S01]  /*1a10*/  IMAD.U32 R3, RZ, RZ, UR41 ;  /* 0x00000029ff037e24 */ /* 0x000fe2000f8e00ff */
[----:B------:R-:W-:-:S04]  /*1a20*/  UISETP.NE.AND UP0, UPT, UR5, 0x7, UPT ;  /* 0x000000070500788c */ /* 0x000fc8000bf05270 */
[----:B------:R-:W-:Y:S02]  /*1a30*/  USEL UR6, URZ, 0x1, UP0 ;  /* 0x000000013f067887 */ /* 0x000fe40008000000 */
[----:B------:R-:W-:Y:S02]  /*1a40*/  USEL UR5, UR5, URZ, UP0 ;  /* 0x0000003f05057287 */ /* 0x000fe40008000000 */
[----:B------:R-:W-:-:S06]  /*1a50*/  ULOP3.LUT UR6, UR40, UR6, URZ, 0x3c, !UPT ;  /* 0x0000000628067292 */ /* 0x000fcc000f8e3c3f */
[----:B------:R-:W-:-:S07]  /*1a60*/  IMAD.U32 R7, RZ, RZ, UR6 ;  /* 0x00000006ff077e24 */ /* 0x000fce000f8e00ff */
.L_x_29:
[----:B------:R-:W-:Y:S05]  /*1a70*/  @!P0 BRA `(.L_x_23) ;  /* 0x0000000000048947 */ /* 0x000fea0003800000 */
[----:B------:R-:W-:Y:S01]  /*1a80*/  BPT.TRAP 0x1 ;  /* 0x000000040000795c */ /* 0x000fe20000300000 */
.L_x_23:
[----:B------:R-:W0:Y:S01]  /*1a90*/  S2UR UR7, SR_CgaCtaId ;  /* 0x00000000000779c3 */ /* 0x000e220000008800 */
[----:B------:R-:W-:Y:S01]  /*1aa0*/  UMOV UR6, 0x400 ;  /* 0x0000040000067882 */ /* 0x000fe20000000000 */
[----:B------:R-:W-:Y:S01]  /*1ab0*/  IMAD.U32 R5, RZ, RZ, UR5 ;  /* 0x00000005ff057e24 */ /* 0x000fe2000f8e00ff */
[----:B------:R-:W-:Y:S01]  /*1ac0*/  SHF.L.U32 R4, R7, 0x1f, RZ ;  /* 0x0000001f07047819 */ /* 0x000fe200000006ff */
[----:B0-----:R-:W-:-:S06]  /*1ad0*/  ULEA UR6, UR7, UR6, 0x18 ;  /* 0x0000000607067291 */ /* 0x001fcc000f8ec03f */
[----:B------:R-:W-:-:S04]  /*1ae0*/  IMAD.U32 R6, RZ, RZ, UR6 ;  /* 0x00000006ff067e24 */ /* 0x000fc8000f8e00ff */
[----:B------:R-:W-:-:S04]  /*1af0*/  IMAD R5, R5, 0x8, R6 ;  /* 0x0000000805057824 */ /* 0x000fc800078e0206 */
[----:B------:R0:W1:Y:S01]  /*1b00*/  SYNCS.PHASECHK.TRANS64.TRYWAIT P1, [R5+URZ], R4 ;  /* 0x00000004050075a7 */ /* 0x000062000802017f */
[----:B------:R-:W-:Y:S05]  /*1b10*/  @!P0 BRA `(.L_x_24) ;  /* 0x0000000000048947 */ /* 0x000fea0003800000 */
[----:B------:R-:W-:Y:S01]  /*1b20*/  BPT.TRAP 0x1 ;  /* 0x000000040000795c */ /* 0x000fe20000300000 */
.L_x_24:
[----:B-1----:R-:W-:Y:S05]  /*1b30*/  @P1 BRA `(.L_x_25) ;  /* 0x0000000000081947 */ /* 0x002fea0003800000 */
[----:B------:R-:W1:Y:S02]  /*1b40*/  SYNCS.PHASECHK.TRANS64.TRYWAIT P1, [R5+URZ], R4 ;  /* 0x00000004050075a7 */ /* 0x000e64000802017f */
[----:B-1----:R-:W-:Y:S05]  /*1b50*/  @!P1 BRA `(.L_x_26) ;  /* 0x0000006400349947 */ /* 0x002fea0003800000 */
.L_x_25:
[----:B------:R-:W-:Y:S01]  /*1b60*/  ULEA UR6, UR5, UR45, 0xa ;  /* 0x0000002d05067291 */ /* 0x000fe2000f8e503f */
[----:B------:R-:W-:Y:S01]  /*1b70*/  WARPGROUP.ARRIVE ;  /* 0x00000000000079c5 */ /* 0x000fe20000000000 */
[----:B------:R-:W-:Y:S01]  /*1b80*/  ULEA UR7, UR5, UR4, 0xa ;  /* 0x0000000405077291 */ /* 0x000fe2000f8e503f */
[----:B------:R-:W-:Y:S01]  /*1b90*/  UMOV UR9, 0x40000040 ;  /* 0x4000004000097882 */ /* 0x000fe20000000000 */
[----:B------:R-:W-:-:S03]  /*1ba0*/  UMOV UR11, 0x40000040 ;  /* 0x40000040000b7882 */ /* 0x000fc60000000000 */
[----:B------:R-:W-:Y:S02]  /*1bb0*/  UMOV UR8, UR6 ;  /* 0x0000000600087c82 */ /* 0x000fe40008000000 */
[----:B------:R-:W-:Y:S02]  /*1bc0*/  UMOV UR10, UR7 ;  /* 0x00000007000a7c82 */ /* 0x000fe40008000000 */
[----:B------:R-:W-:Y:S01]  /*1bd0*/  HGMMA.64x128x16.F32 R24, gdesc[UR8].tnspB, R24, gsb0 ;  /* 0x41e00000081879f0 */ /* 0x000fe20008000818 */
[----:B------:R-:W-:Y:S02]  /*1be0*/  UIADD3 UR8, UR6, 0x2, URZ ;  /* 0x0000000206087890 */ /* 0x000fe4000fffe03f */
[----:B------:R-:W-:Y:S01]  /*1bf0*/  UIADD3 UR10, UR7, 0x80, URZ ;  /* 0x00000080070a7890 */ /* 0x000fe2000fffe03f */
[----:B------:R-:W-:Y:S01]  /*1c00*/  UMOV UR9, 0x40000040 ;  /* 0x4000004000097882 */ /* 0x000fe20000000000 */
[----:B------:R-:W-:Y:S01]  /*1c10*/  UMOV UR11, 0x40000040 ;  /* 0x40000040000b7882 */ /* 0x000fe20000000000 */
[----:B------:R-:W-:-:S02]  /*1c20*/  WARPGROUP.DEPBAR.LE gsb0, 0x0 ;  /* 0x00008000000079c5 */ /* 0x000fc40000010000 */
        /* <DEDUP_REMOVED lines=18> */
[----:B------:R-:W-:Y:S01]  /*1d50*/  BPT.TRAP 0x1 ;  /* 0x000000040000795c */ /* 0x000fe20000300000 */
.L_x_27:
[----:B------:R-:W-:-:S13]  /*1d60*/  ISETP.NE.AND P1, PT, R102, RZ, PT ;  /* 0x000000ff6600720c */ /* 0x000fda0003f25270 */
[----:B01----:R-:W-:-:S04]  /*1d70*/  @P1 IMAD R4, R3, 0x8, R6 ;  /* 0x0000000803041824 */ /* 0x003fc800078e0206 */
[----:B------:R-:W-:-:S05]  /*1d80*/  @P1 VIADD R4, R4, 0x38 ;  /* 0x0000003804041836 */ /* 0x000fca0000000000 */
[----:B------:R-:W-:-:S04]  /*1d90*/  @P1 PRMT R4, R19, 0x654, R4 ;  /* 0x0000065413041816 */ /* 0x000fc80000000004 */
[----:B------:R0:W-:Y:S01]  /*1da0*/  @P1 SYNCS.ARRIVE.TRANS64.RED.A1T0 RZ, [R4+URZ], RZ ;  /* 0x000000ff04ff19a7 */ /* 0x0001e2000810043f */
[----:B------:R-:W-:-:S13]  /*1db0*/  ISETP.GT.U32.AND P1, PT, R18, 0x1, PT ;  /* 0x000000011200780c */ /* 0x000fda0003f24070 */
[----:B0-----:R-:W-:Y:S05]  /*1dc0*/  @P1 BRA `(.L_x_28) ;  /* 0x0000000000041947 */ /* 0x001fea0003800000 */
[----:B------:R-:W-:Y:S01]  /*1dd0*/  BPT.TRAP 0x1 ;  /* 0x000000040000795c */ /* 0x000fe20000300000 */
.L_x_28:
[----:B------:R-:W-:Y:S01]  /*1de0*/  UIADD3 UR5, UR5, 0x1, URZ ;  /* 0x0000000105057890 */ /* 0x000fe2000fffe03f */
[C---:B------:R-:W-:Y:S01]  /*1df0*/  ISETP.GT.AND P2, PT, R0.reuse, 0x1, PT ;  /* 0x000000010000780c */ /* 0x040fe20003f44270 */
[----:B------:R-:W-:Y:S02]  /*1e00*/  VIADD R3, R3, 0x1 ;  /* 0x0000000103037836 */ /* 0x000fe40000000000 */
[----:B------:R-:W-:Y:S01]  /*1e10*/  UISETP.NE.AND UP0, UPT, UR5, 0x7, UPT ;  /* 0x000000070500788c */ /* 0x000fe2000bf05270 */
[----:B------:R-:W-:Y:S02]  /*1e20*/  VIADD R0, R0, 0xffffffff ;  /* 0xffffffff00007836 */ /* 0x000fe40000000000 */
[C---:B------:R-:W-:Y:S01]  /*1e30*/  ISETP.NE.AND P1, PT, R3.reuse, 0x7, PT ;  /* 0x000000070300780c */ /* 0x040fe20003f25270 */
[----:B------:R-:W-:Y:S02]  /*1e40*/  USEL UR6, URZ, 0x1, UP0 ;  /* 0x000000013f067887 */ /* 0x000fe40008000000 */
[----:B------:R-:W-:Y:S01]  /*1e50*/  USEL UR5, UR5, URZ, UP0 ;  /* 0x0000003f05057287 */ /* 0x000fe20008000000 */
[----:B------:R-:W-:-:S03]  /*1e60*/  SEL R3, R3, RZ, P1 ;  /* 0x000000ff03037207 */ /* 0x000fc60000800000 */
[----:B------:R-:W-:Y:S01]  /*1e70*/  LOP3.LUT R7, R7, UR6, RZ, 0x3c, !PT ;  /* 0x0000000607077c12 */ /* 0x000fe2000f8e3cff */
[----:B------:R-:W-:Y:S07]  /*1e80*/  @P2 BRA `(.L_x_29) ;  /* 0xfffffff800f82947 */ /* 0x000fee000383ffff */
.L_x_22:
[----:B01----:R-:W0:Y:S02]  /*1e90*/  LDC R0, c[0x0][0x28c] ;  /* 0x0000a300ff007b82 */ /* 0x003e240000000800 */
[----:B0-----:R-:W-:-:S13]  /*1ea0*/  ISETP.GE.AND P1, PT, R0, 0x1, PT ;  /* 0x000000010000780c */ /* 0x001fda0003f26270 */
[----:B------:R-:W-:Y:S05]  /*1eb0*/  @!P1 BRA `(.L_x_30) ;  /* 0x0000000000509947 */ /* 0x000fea0003800000 */
[----:B------:R-:W-:Y:S05]  /*1ec0*/  @!P0 BRA `(.L_x_31) ;  /* 0x0000000000048947 */ /* 0x000fea0003800000 */
[----:B------:R-:W-:Y:S01]  /*1ed0*/  BPT.TRAP 0x1 ;  /* 0x000000040000795c */ /* 0x000fe20000300000 */
.L_x_31:
[----:B------:R-:W-:Y:S01]  /*1ee0*/  ISETP.NE.AND P1, PT, R102, RZ, PT ;  /* 0x000000ff6600720c */ /* 0x000fe20003f25270 */
[----:B------:R-:W-:Y:S01]  /*1ef0*/  BSSY B0, `(.L_x_32) ;  /* 0x000000e000007945 */ /* 0x000fe20003800000 */
[----:B------:R-:W-:-:S11]  /*1f00*/  ISETP.GT.U32.AND P0, PT, R18, 0x1, PT ;  /* 0x000000011200780c */ /* 0x000fd60003f04070 */
[----:B------:R-:W-:Y:S05]  /*1f10*/  @!P1 BRA `(.L_x_33) ;  /* 0x00000000002c9947 */ /* 0x000fea0003800000 */
[----:B------:R-:W-:-:S04]  /*1f20*/  UIADD3 UR6, UR44, UR41, URZ ;  /* 0x000000292c067290 */ /* 0x000fc8000fffe03f */
[----:B------:R-:W-:-:S04]  /*1f30*/  UIMAD.WIDE.U32 UR4, UR6, 0x24924925, URZ ;  /* 0x24924925060478a5 */ /* 0x000fc8000f8e003f */
[----:B------:R-:W-:-:S04]  /*1f40*/  UIADD3 UR4, UR6, -UR5, URZ ;  /* 0x8000000506047290 */ /* 0x000fc8000fffe03f */
[----:B------:R-:W-:-:S04]  /*1f50*/  ULEA.HI UR4, UR4, UR5, URZ, 0x1f ;  /* 0x0000000504047291 */ /* 0x000fc8000f8ff83f */
[----:B------:R-:W-:-:S04]  /*1f60*/  USHF.R.U32.HI UR4, URZ, 0x2, UR4 ;  /* 0x000000023f047899 */ /* 0x000fc80008011604 */
[----:B------:R-:W-:-:S06]  /*1f70*/  UIMAD UR4, UR4, -0x7, UR6 ;  /* 0xfffffff9040478a4 */ /* 0x000fcc000f8e0206 */
[----:B------:R-:W-:-:S04]  /*1f80*/  IMAD.U32 R3, RZ, RZ, UR4 ;  /* 0x00000004ff037e24 */ /* 0x000fc8000f8e00ff */
[----:B------:R-:W-:-:S04]  /*1f90*/  IMAD R0, R3, 0x8, R6 ;  /* 0x0000000803007824 */ /* 0x000fc800078e0206 */
[----:B------:R-:W-:-:S05]  /*1fa0*/  VIADD R0, R0, 0x38 ;  /* 0x0000003800007836 */ /* 0x000fca0000000000 */
[----:B------:R-:W-:-:S04]  /*1fb0*/  PRMT R0, R19, 0x654, R0 ;  /* 0x0000065413007816 */ /* 0x000fc80000000000 */
[----:B------:R0:W-:Y:S03]  /*1fc0*/  SYNCS.ARRIVE.TRANS64.RED.A1T0 RZ, [R0+URZ], RZ ;  /* 0x000000ff00ff79a7 */ /* 0x0001e6000810043f */
.L_x_33:
[----:B------:R-:W-:Y:S05]  /*1fd0*/  BSYNC B0 ;  /* 0x0000000000007941 */ /* 0x000fea0003800000 */
.L_x_32:
[----:B------:R-:W-:Y:S05]  /*1fe0*/  @P0 BRA `(.L_x_30) ;  /* 0x0000000000040947 */ /* 0x000fea0003800000 */
[----:B------:R-:W-:Y:S01]  /*1ff0*/  BPT.TRAP 0x1 ;  /* 0x000000040000795c */ /* 0x000fe20000300000 */
.L_x_30:
[----:B------:R-:W-:Y:S01]  /*2000*/  UISETP.GE.U32.AND UP1, UPT, UR43, 0x7, UPT ;  /* 0x000000072b00788c */ /* 0x000fe2000bf26070 */
[----:B------:R-:W-:Y:S01]  /*2010*/  IMAD.SHL.U32 R3, R100, 0x80, RZ ;  /* 0x0000008064037824 */ /* 0x000fe200078e00ff */
[----:B------:R-:W-:Y:S01]  /*2020*/  UIADD3 UR41, UR43, UR41, URZ ;  /* 0x000000292b297290 */ /* 0x000fe2000fffe03f */
[----:B------:R-:W-:Y:S01]  /*2030*/  SHF.R.S32.HI R13, RZ, 0x1f, R99 ;  /* 0x0000001fff0d7819 */ /* 0x000fe20000011463 */
[----:B------:R-:W-:Y:S01]  /*2040*/  ULDC UR10, c[0x0][0x288] ;  /* 0x0000a200000a7ab9 */ /* 0x000fe20000000800 */
[----:B------:R-:W-:Y:S01]  /*2050*/  IMAD.SHL.U32 R7, R101, 0x80, RZ ;  /* 0x0000008065077824 */ /* 0x000fe200078e00ff */
[C---:B------:R-:W-:Y:S01]  /*2060*/  LOP3.LUT R8, R3.reuse, 0x6, R94, 0xf8, !PT ;  /* 0x0000000603087812 */ /* 0x040fe200078ef85e */
[----:B------:R-:W-:Y:S01]  /*2070*/  UISETP.GT.U32.AND UP0, UPT, UR41, 0x6, UPT ;  /* 0x000000062900788c */ /* 0x000fe2000bf04070 */
[----:B------:R-:W-:Y:S01]  /*2080*/  ISETP.GE.AND P0, PT, R3, UR10, PT ;  /* 0x0000000a03007c0c */ /* 0x000fe2000bf06270 */
[----:B------:R-:W-:Y:S01]  /*2090*/  ULDC.64 UR6, c[0x0][0x5d0] ;  /* 0x0001740000067ab9 */ /* 0x000fe20000000a00 */
[----:B------:R-:W-:Y:S01]  /*20a0*/  ULDC UR11, c[0x0][0x284] ;  /* 0x0000a100000b7ab9 */ /* 0x000fe20000000800 */
[----:B------:R-:W-:Y:S01]  /*20b0*/  @UP1 UIMAD.WIDE.U32 UR4, UR41, 0x24924925, URZ ;  /* 0x24924925290418a5 */ /* 0x000fe2000f8e003f */
[----:B------:R-:W-:Y:S01]  /*20c0*/  SHF.R.S32.HI R9, RZ, 0x1f, R8 ;  /* 0x0000001fff097819 */ /* 0x000fe20000011408 */
[----:B0-----:R-:W-:Y:S01]  /*20d0*/  IMAD R0, R13, UR6, RZ ;  /* 0x000000060d007c24 */ /* 0x001fe2000f8e02ff */
[----:B------:R-:W-:Y:S01]  /*20e0*/  UISETP.LT.U32.AND UP0, UPT, UR43, 0x7, UP0 ;  /* 0x000000072b00788c */ /* 0x000fe20008701070 */
[----:B------:R-:W-:Y:S01]  /*20f0*/  ISETP.GE.OR P0, PT, R7, UR11, P0 ;  /* 0x0000000b07007c0c */ /* 0x000fe20008706670 */
[----:B------:R-:W-:Y:S01]  /*2100*/  @UP1 UIADD3 UR4, UR41, -UR5, URZ ;  /* 0x8000000529041290 */ /* 0x000fe2000fffe03f */
[C---:B------:R-:W-:Y:S01]  /*2110*/  IMAD R11, R99.reuse, UR7, R0 ;  /* 0x00000007630b7c24 */ /* 0x040fe2000f8e0200 */
[----:B------:R-:W-:Y:S01]  /*2120*/  ULDC.64 UR8, c[0x0][0x5c8] ;  /* 0x0001720000087ab9 */ /* 0x000fe20000000a00 */
[----:B------:R-:W-:Y:S01]  /*2130*/  IMAD.WIDE.U32 R4, R99, UR6, R8 ;  /* 0x0000000663047c25 */ /* 0x000fe2000f8e0008 */
[----:B------:R-:W-:-:S02]  /*2140*/  USEL UR6, URZ, 0x1, !UP0 ;  /* 0x000000013f067887 */ /* 0x000fc4000c000000 */
[----:B------:R-:W-:Y:S01]  /*2150*/  @UP1 ULEA.HI UR4, UR4, UR5, URZ, 0x1f ;  /* 0x0000000504041291 */ /* 0x000fe2000f8ff83f */
[----:B------:R-:W-:Y:S01]  /*2160*/  IMAD.WIDE R100, R101, 0x80, R22 ;  /* 0x0000008065647825 */ /* 0x000fe200078e0216 */
[----:B------:R-:W-:Y:S02]  /*2170*/  ULOP3.LUT UR40, UR40, UR6, URZ, 0x3c, !UPT ;  /* 0x0000000628287292 */ /* 0x000fe4000f8e3c3f */
[----:B------:R-:W-:Y:S01]  /*2180*/  @UP1 USHF.R.U32.HI UR4, URZ, 0x2, UR4 ;  /* 0x000000023f041899 */ /* 0x000fe20008011604 */
[----:B------:R-:W-:Y:S02]  /*2190*/  IMAD.IADD R5, R5, 0x1, R11 ;  /* 0x0000000105057824 */ /* 0x000fe400078e020b */
[----:B------:R-:W-:Y:S01]  /*21a0*/  IMAD R11, R101, UR8, RZ ;  /* 0x00000008650b7c24 */ /* 0x000fe2000f8e02ff */
[----:B------:R-:W-:Y:S01]  /*21b0*/  @UP1 ULOP3.LUT UR40, UR40, 0x1, UR4, 0x78, !UPT ;  /* 0x0000000128281892 */ /* 0x000fe2000f8e7804 */
[----:B------:R-:W-:-:S04]  /*21c0*/  IMAD.WIDE.U32 R104, R100, UR8, R4 ;  /* 0x0000000864687c25 */ /* 0x000fc8000f8e0004 */
[----:B------:R-:W-:Y:S02]  /*21d0*/  IMAD R11, R100, UR9, R11 ;  /* 0x00000009640b7c24 */ /* 0x000fe4000f8e020b */
[----:B------:R-:W-:Y:S01]  /*21e0*/  IMAD.MOV.U32 R0, RZ, RZ, -0x1 ;  /* 0xffffffffff007424 */ /* 0x000fe200078e00ff */
[----:B------:R-:W-:Y:S06]  /*21f0*/  @P0 BRA `(.L_x_34) ;  /* 0x0000004000040947 */ /* 0x000fec0003800000 */
[----:B-----5:R-:W-:Y:S01]  /*2200*/  FSETP.NEU.AND P1, PT, R89, RZ, PT ;  /* 0x000000ff5900720b */ /* 0x020fe20003f2d000 */
[----:B------:R-:W-:Y:S01]  /*2210*/  IMAD.IADD R4, R93, 0x1, -R3 ;  /* 0x000000015d047824 */ /* 0x000fe200078e0a03 */
[----:B------:R-:W-:Y:S01]  /*2220*/  BSSY B0, `(.L_x_34) ;  /* 0x00003fe000007945 */ /* 0x000fe20003800000 */
[----:B------:R-:W-:Y:S02]  /*2230*/  IMAD.IADD R3, R98, 0x1, -R7 ;  /* 0x0000000162037824 */ /* 0x000fe400078e0a07 */
[----:B------:R-:W-:Y:S01]  /*2240*/  IMAD.IADD R115, R105, 0x1, R11 ;  /* 0x0000000169737824 */ /* 0x000fe200078e020b */
[----:B------:R-:W-:-:S04]  /*2250*/  ISETP.GT.AND P0, PT, R4, RZ, PT ;  /* 0x000000ff0400720c */ /* 0x000fc80003f04270 */
[----:B------:R-:W-:-:S03]  /*2260*/  ISETP.GT.AND P3, PT, R3, RZ, P0 ;  /* 0x000000ff0300720c */ /* 0x000fc60000764270 */
[----:B------:R-:W-:Y:S10]  /*2270*/  @!P1 BRA `(.L_x_35) ;  /* 0x0000002c00289947 */ /* 0x000ff40003800000 */
[----:B------:R-:W0:Y:S01]  /*2280*/  LDC.64 R108, c[0x0][0x5b8] ;  /* 0x00016e00ff6c7b82 */ /* 0x000e220000000a00 */
[----:B------:R-:W-:-:S07]  /*2290*/  ULDC.64 UR4, c[0x0][0x5c0] ;  /* 0x0001700000047ab9 */ /* 0x000fce0000000a00 */
[----:B------:R-:W1:Y:S08]  /*22a0*/  LDC.64 R110, c[0x0][0x5b0] ;  /* 0x00016c00ff6e7b82 */ /* 0x000e700000000a00 */
[----:B------:R-:W2:Y:S01]  /*22b0*/  LDC.64 R112, c[0x0][0x5a8] ;  /* 0x00016a00ff707b82 */ /* 0x000ea20000000a00 */
[-C--:B0-----:R-:W-:Y:S02]  /*22c0*/  IMAD R6, R13, R108.reuse, RZ ;  /* 0x0000006c0d067224 */ /* 0x081fe400078e02ff */
[----:B------:R-:W-:-:S04]  /*22d0*/  IMAD.WIDE.U32 R106, R99, R108, R8 ;  /* 0x0000006c636a7225 */ /* 0x000fc800078e0008 */
[----:B------:R-:W-:Y:S02]  /*22e0*/  IMAD R105, R99, R109, R6 ;  /* 0x0000006d63697224 */ /* 0x000fe400078e0206 */
[-C--:B-1----:R-:W-:Y:S02]  /*22f0*/  IMAD R5, R101, R110.reuse, RZ ;  /* 0x0000006e65057224 */ /* 0x082fe400078e02ff */
[----:B------:R-:W-:Y:S02]  /*2300*/  IMAD.IADD R13, R107, 0x1, R105 ;  /* 0x000000016b0d7824 */ /* 0x000fe400078e0269 */
[----:B------:R-:W-:Y:S02]  /*2310*/  IMAD.MOV.U32 R12, RZ, RZ, R106 ;  /* 0x000000ffff0c7224 */ /* 0x000fe400078e006a */
[C---:B------:R-:W-:Y:S02]  /*2320*/  IMAD R109, R100.reuse, R111, R5 ;  /* 0x0000006f646d7224 */ /* 0x040fe400078e0205 */
[----:B------:R-:W-:-:S04]  /*2330*/  IMAD.WIDE.U32 R6, R100, R110, R12 ;  /* 0x0000006e64067225 */ /* 0x000fc800078e000c */
[----:B------:R-:W-:Y:S01]  /*2340*/  IMAD.IADD R5, R7, 0x1, R109 ;  /* 0x0000000107057824 */ /* 0x000fe200078e026d */
[----:B--2---:R-:W-:-:S04]  /*2350*/  LEA R14, P1, R6, R112, 0x1 ;  /* 0x00000070060e7211 */ /* 0x004fc800078208ff */
[----:B------:R-:W-:-:S05]  /*2360*/  LEA.HI.X R15, R6, R113, R5, 0x1, P1 ;  /* 0x00000071060f7211 */ /* 0x000fca00008f0c05 */
[----:B------:R0:W2:Y:S01]  /*2370*/  @P3 LDG.E.LTC128B.U16 R5, desc[UR38][R14.64] ;  /* 0x000000260e053981 */ /* 0x0000a2000c1e1520 */
[----:B------:R-:W-:Y:S01]  /*2380*/  IMAD.WIDE.U32 R6, R100, R110, R8 ;  /* 0x0000006e64067225 */ /* 0x000fe200078e0008 */
[----:B------:R-:W-:Y:S03]  /*2390*/  BSSY B1, `(.L_x_36) ;  /* 0x0000013000017945 */ /* 0x000fe60003800000 */
[----:B------:R-:W-:Y:S02]  /*23a0*/  IMAD.IADD R7, R109, 0x1, R7 ;  /* 0x000000016d077824 */ /* 0x000fe400078e0207 */
[----:B------:R-:W-:Y:S01]  /*23b0*/  IMAD.WIDE.U32 R20, R99, R108, R6 ;  /* 0x0000006c63147225 */ /* 0x000fe200078e0006 */
[----:B0-----:R-:W-:-:S03]  /*23c0*/  SHF.L.U64.HI R15, R110, 0x3, R111 ;  /* 0x000000036e0f7819 */ /* 0x001fc6000001026f */
[----:B------:R-:W-:Y:S01]  /*23d0*/  IMAD.IADD R7, R105, 0x1, R21 ;  /* 0x0000000169077824 */ /* 0x000fe200078e0215 */
[----:B------:R-:W-:Y:S01]  /*23e0*/  LEA R6, P4, R20, R112, 0x1 ;  /* 0x0000007014067211 */ /* 0x000fe200078808ff */
[----:B------:R-:W-:-:S03]  /*23f0*/  IMAD.SHL.U32 R14, R110, 0x8, RZ ;  /* 0x000000086e0e7824 */ /* 0x000fc600078e00ff */
[----:B------:R-:W-:Y:S01]  /*2400*/  LEA.HI.X R7, R20, R113, R7, 0x1, P4 ;  /* 0x0000007114077211 */ /* 0x000fe200020f0c07 */
[----:B--2---:R-:W-:-:S05]  /*2410*/  HADD2.F32 R10, -RZ, R5.H0_H0 ;  /* 0x20000005ff0a7230 */ /* 0x004fca0000004100 */
[----:B------:R-:W-:Y:S01]  /*2420*/  FMUL R11, R10, R89 ;  /* 0x000000590a0b7220 */ /* 0x000fe20000400000 */
[----:B------:R-:W-:-:S03]  /*2430*/  LEA R10, P1, R104, UR4, 0x1 ;  /* 0x00000004680a7c11 */ /* 0x000fc6000f8208ff */
[----:B------:R-:W-:Y:S01]  /*2440*/  FFMA R24, R24, R88, R11 ;  /* 0x0000005818187223 */ /* 0x000fe2000000000b */
[----:B------:R-:W-:Y:S02]  /*2450*/  LEA.HI.X R11, R104, UR5, R115, 0x1, P1 ;  /* 0x00000005680b7c11 */ /* 0x000fe400088f0c73 */
[----:B------:R-:W-:Y:S02]  /*2460*/  ISETP.GT.AND P1, PT, R4, 0x1, PT ;  /* 0x000000010400780c */ /* 0x000fe40003f24270 */
[----:B------:R-:W-:Y:S02]  /*2470*/  F2FP.F16.F32.PACK_AB R24, RZ, R24 ;  /* 0x00000018ff18723e */ /* 0x000fe400000000ff */
[----:B------:R-:W-:-:S03]  /*2480*/  ISETP.GT.AND P2, PT, R3, RZ, P1 ;  /* 0x000000ff0300720c */ /* 0x000fc60000f44270 */
[----:B------:R0:W-:Y:S10]  /*2490*/  @P3 STG.E.U16 desc[UR38][R10.64], R24 ;  /* 0x000000180a003986 */ /* 0x0001f4000c101526 */
[----:B------:R-:W-:Y:S05]  /*24a0*/  @!P2 BRA `(.L_x_37) ;  /* 0x000000000004a947 */ /* 0x000fea0003800000 */
[----:B------:R1:W5:Y:S02]  /*24b0*/  LDG.E.LTC128B.U16 R5, desc[UR38][R6.64+0x2] ;  /* 0x0000022606057981 */ /* 0x000364000c1e1520 */
.L_x_37:
[----:B------:R-:W-:Y:S05]  /*24c0*/  BSYNC B1 ;  /* 0x0000000000017941 */ /* 0x000fea0003800000 */
.L_x_36:
[----:B-----5:R-:W-:Y:S01]  /*24d0*/  HADD2.F32 R12, -RZ, R5.H0_H0 ;  /* 0x20000005ff0c7230 */ /* 0x020fe20000004100 */
[----:B------:R-:W-:Y:S01]  /*24e0*/  ISETP.GT.AND P0, PT, R3, 0x8, P0 ;  /* 0x000000080300780c */ /* 0x000fe20000704270 */
[----:B------:R-:W-:Y:S01]  /*24f0*/  IMAD.WIDE.U32 R20, R100, R110, R14 ;  /* 0x0000006e64147225 */ /* 0x000fe200078e000e */
[----:B0-----:R-:W-:-:S03]  /*2500*/  PRMT R24, R5, 0x7610, R24 ;  /* 0x0000761005187816 */ /* 0x001fc60000000018 */
[----:B------:R-:W-:Y:S01]  /*2510*/  FMUL R12, R12, R89 ;  /* 0x000000590c0c7220 */ /* 0x000fe20000400000 */
[----:B------:R-:W-:Y:S01]  /*2520*/  IMAD.IADD R109, R109, 0x1, R21 ;  /* 0x000000016d6d7824 */ /* 0x000fe200078e0215 */
[----:B------:R-:W-:Y:S02]  /*2530*/  IADD3 R106, P3, R106, R20, RZ ;  /* 0x000000146a6a7210 */ /* 0x000fe40007f7e0ff */
[----:B------:R-:W-:-:S03]  /*2540*/  FFMA R12, R25, R88, R12 ;  /* 0x00000058190c7223 */ /* 0x000fc6000000000c */
[----:B------:R-:W-:Y:S01]  /*2550*/  IMAD.X R13, R109, 0x1, R13, P3 ;  /* 0x000000016d0d7824 */ /* 0x000fe200018e060d */
[C---:B------:R-:W-:Y:S02]  /*2560*/  LEA R14, P3, R106.reuse, R112, 0x1 ;  /* 0x000000706a0e7211 */ /* 0x040fe400078608ff */
[----:B------:R-:W-:Y:S02]  /*2570*/  F2FP.F16.F32.PACK_AB R12, RZ, R12 ;  /* 0x0000000cff0c723e */ /* 0x000fe400000000ff */
[----:B------:R-:W-:Y:S02]  /*2580*/  LEA.HI.X R15, R106, R113, R13, 0x1, P3 ;  /* 0x000000716a0f7211 */ /* 0x000fe400018f0c0d */
[----:B------:R-:W-:-:S05]  /*2590*/  PRMT R21, R12, 0x7610, R21 ;  /* 0x000076100c157816 */ /* 0x000fca0000000015 */
[----:B------:R0:W-:Y:S04]  /*25a0*/  @P2 STG.E.U16 desc[UR38][R10.64+0x2], R21 ;  /* 0x000002150a002986 */ /* 0x0001e8000c101526 */
[----:B------:R-:W2:Y:S01]  /*25b0*/  @P0 LDG.E.LTC128B.U16 R24, desc[UR38][R14.64] ;  /* 0x000000260e180981 */ /* 0x000ea2000c1e1520 */
[----:B------:R-:W-:Y:S01]  /*25c0*/  IADD3 R20, P2, R8, R20, RZ ;  /* 0x0000001408147210 */ /* 0x000fe20007f5e0ff */
[----:B------:R-:W-:Y:S01]  /*25d0*/  BSSY B1, `(.L_x_38) ;  /* 0x0000011000017945 */ /* 0x000fe20003800000 */
[C---:B------:R-:W-:Y:S02]  /*25e0*/  SHF.L.U64.HI R13, R90.reuse, 0x1, R91 ;  /* 0x000000015a0d7819 */ /* 0x040fe4000001025b */
[----:B------:R-:W-:Y:S01]  /*25f0*/  ISETP.GT.AND P1, PT, R3, 0x8, P1 ;  /* 0x000000080300780c */ /* 0x000fe20000f24270 */
[----:B0-----:R-:W-:Y:S01]  /*2600*/  IMAD.X R21, R9, 0x1, R109, P2 ;  /* 0x0000000109157824 */ /* 0x001fe200010e066d */
[----:B------:R-:W-:Y:S01]  /*2610*/  LEA R12, P2, R90, R10, 0x1 ;  /* 0x0000000a5a0c7211 */ /* 0x000fe200078408ff */
[----:B------:R-:W-:-:S04]  /*2620*/  IMAD.WIDE.U32 R20, R99, R108, R20 ;  /* 0x0000006c63147225 */ /* 0x000fc800078e0014 */
[----:B------:R-:W-:Y:S02]  /*2630*/  IMAD.X R13, R13, 0x1, R11, P2 ;  /* 0x000000010d0d7824 */ /* 0x000fe400010e060b */
[----:B------:R-:W-:Y:S02]  /*2640*/  IMAD.IADD R9, R105, 0x1, R21 ;  /* 0x0000000169097824 */ /* 0x000fe400078e0215 */
[----:B--2---:R-:W-:-:S05]  /*2650*/  HADD2.F32 R8, -RZ, R24.H0_H0 ;  /* 0x20000018ff087230 */ /* 0x004fca0000004100 */
[----:B------:R-:W-:Y:S01]  /*2660*/  FMUL R5, R8, R89 ;  /* 0x0000005908057220 */ /* 0x000fe20000400000 */
[----:B------:R-:W-:-:S03]  /*2670*/  LEA R8, P3, R20, R112, 0x1 ;  /* 0x0000007014087211 */ /* 0x000fc600078608ff */
[----:B------:R-:W-:Y:S01]  /*2680*/  FFMA R5, R26, R88, R5 ;  /* 0x000000581a057223 */ /* 0x000fe20000000005 */
[----:B------:R-:W-:-:S04]  /*2690*/  LEA.HI.X R9, R20, R113, R9, 0x1, P3 ;  /* 0x0000007114097211 */ /* 0x000fc800018f0c09 */
[----:B------:R-:W-:-:S05]  /*26a0*/  F2FP.F16.F32.PACK_AB R5, RZ, R5 ;  /* 0x00000005ff05723e */ /* 0x000fca00000000ff */
[----:B------:R0:W-:Y:S01]  /*26b0*/  @P0 STG.E.U16 desc[UR38][R12.64], R5 ;  /* 0x000000050c000986 */ /* 0x0001e2000c101526 */
[----:B------:R-:W-:Y:S05]  /*26c0*/  @!P1 BRA `(.L_x_39) ;  /* 0x0000000000049947 */ /* 0x000fea0003800000 */
[----:B------:R2:W5:Y:S02]  /*26d0*/  LDG.E.LTC128B.U16 R24, desc[UR38][R8.64+0x2] ;  /* 0x0000022608187981 */ /* 0x000564000c1e1520 */
.L_x_39:
[----:B------:R-:W-:Y:S05]  /*26e0*/  BSYNC B1 ;  /* 0x0000000000017941 */ /* 0x000fea0003800000 */
.L_x_38:
[----:B-----5:R-:W-:Y:S01]  /*26f0*/  HADD2.F32 R14, -RZ, R24.H0_H0 ;  /* 0x20000018ff0e7230 */ /* 0x020fe20000004100 */
[----:B------:R-:W-:Y:S01]  /*2700*/  ISETP.GT.AND P0, PT, R4, 0x8, PT ;  /* 0x000000080400780c */ /* 0x000fe20003f04270 */
[----:B------:R-:W-:Y:S03]  /*2710*/  BSSY B1, `(.L_x_40) ;  /* 0x0000008000017945 */ /* 0x000fe60003800000 */
[----:B------:R-:W-:Y:S01]  /*2720*/  FMUL R14, R14, R89 ;  /* 0x000000590e0e7220 */ /* 0x000fe20000400000 */
[----:B------:R-:W-:-:S03]  /*2730*/  ISETP.GT.AND P2, PT, R3, RZ, P0 ;  /* 0x000000ff0300720c */ /* 0x000fc60000744270 */
[----:B------:R-:W-:-:S05]  /*2740*/  FFMA R14, R27, R88, R14 ;  /* 0x000000581b0e7223 */ /* 0x000fca000000000e */
[----:B------:R-:W-:-:S05]  /*2750*/  F2FP.F16.F32.PACK_AB R14, RZ, R14 ;  /* 0x0000000eff0e723e */ /* 0x000fca00000000ff */
[----:B------:R3:W-:Y:S01]  /*2760*/  @P1 STG.E.U16 desc[UR38][R12.64+0x2], R14 ;  /* 0x0000020e0c001986 */ /* 0x0007e2000c101526 */
[----:B------:R-:W-:Y:S05]  /*2770*/  @!P2 BRA `(.L_x_41) ;  /* 0x000000000004a947 */ /* 0x000fea0003800000 */
[----:B------:R4:W5:Y:S02]  /*2780*/  LDG.E.LTC128B.U16 R24, desc[UR38][R6.64+0x10] ;  /* 0x0000102606187981 */ /* 0x000964000c1e1520 */
.L_x_41:
[----:B------:R-:W-:Y:S05]  /*2790*/  BSYNC B1 ;  /* 0x0000000000017941 */ /* 0x000fea0003800000 */
.L_x_40:
[----:B---3-5:R-:W-:Y:S01]  /*27a0*/  HADD2.F32 R14, -RZ, R24.H0_H0 ;  /* 0x20000018ff0e7230 */ /* 0x028fe20000004100 */
[----:B------:R-:W-:Y:S01]  /*27b0*/  ISETP.GT.AND P1, PT, R4, 0x9, PT ;  /* 0x000000090400780c */ /* 0x000fe20003f24270 */
[----:B------:R-:W-:Y:S03]  /*27c0*/  BSSY B1, `(.L_x_42) ;  /* 0x0000008000017945 */ /* 0x000fe60003800000 */
[----:B0-----:R-:W-:Y:S01]  /*27d0*/  FMUL R5, R14, R89 ;  /* 0x000000590e057220 */ /* 0x001fe20000400000 */
[----:B------:R-:W-:-:S03]  /*27e0*/  ISETP.GT.AND P3, PT, R3, RZ, P1 ;  /* 0x000000ff0300720c */ /* 0x000fc60000f64270 */
[----:B------:R-:W-:-:S05]  /*27f0*/  FFMA R5, R28, R88, R5 ;  /* 0x000000581c057223 */ /* 0x000fca0000000005 */
[----:B------:R-:W-:-:S05]  /*2800*/  F2FP.F16.F32.PACK_AB R5, RZ, R5 ;  /* 0x00000005ff05723e */ /* 0x000fca00000000ff */
[----:B------:R0:W-:Y:S01]  /*2810*/  @P2 STG.E.U16 desc[UR38][R10.64+0x10], R5 ;  /* 0x000010050a002986 */ /* 0x0001e2000c101526 */
[----:B------:R-:W-:Y:S05]  /*2820*/  @!P3 BRA `(.L_x_43) ;  /* 0x000000000004b947 */ /* 0x000fea0003800000 */
[----:B------:R3:W5:Y:S02]  /*2830*/  LDG.E.LTC128B.U16 R24, desc[UR38][R6.64+0x12] ;  /* 0x0000122606187981 */ /* 0x000764000c1e1520 */
.L_x_43:
[----:B------:R-:W-:Y:S05]  /*2840*/  BSYNC B1 ;  /* 0x0000000000017941 */ /* 0x000fea0003800000 */
.L_x_42:
[----:B-----5:R-:W-:Y:S01]  /*2850*/  HADD2.F32 R14, -RZ, R24.H0_H0 ;  /* 0x20000018ff0e7230 */ /* 0x020fe20000004100 */
[----:B------:R-:W-:Y:S01]  /*2860*/  ISETP.GT.AND P0, PT, R3, 0x8, P0 ;  /* 0x000000080300780c */ /* 0x000fe20000704270 */
[----:B------:R-:W-:Y:S03]  /*2870*/  BSSY B1, `(.L_x_44) ;  /* 0x0000007000017945 */ /* 0x000fe60003800000 */
[----:B------:R-:W-:-:S04]  /*2880*/  FMUL R14, R14, R89 ;  /* 0x000000590e0e7220 */ /* 0x000fc80000400000 */
[----:B------:R-:W-:-:S05]  /*2890*/  FFMA R14, R29, R88, R14 ;  /* 0x000000581d0e7223 */ /* 0x000fca000000000e */
[----:B------:R-:W-:-:S05]  /*28a0*/  F2FP.F16.F32.PACK_AB R14, RZ, R14 ;  /* 0x0000000eff0e723e */ /* 0x000fca00000000ff */
[----:B------:R0:W-:Y:S01]  /*28b0*/  @P3 STG.E.U16 desc[UR38][R10.64+0x12], R14 ;  /* 0x0000120e0a003986 */ /* 0x0001e2000c101526 */
[----:B------:R-:W-:Y:S05]  /*28c0*/  @!P0 BRA `(.L_x_45) ;  /* 0x0000000000048947 */ /* 0x000fea0003800000 */
[----:B------:R0:W5:Y:S02]  /*28d0*/  LDG.E.LTC128B.U16 R24, desc[UR38][R8.64+0x10] ;  /* 0x0000102608187981 */ /* 0x000164000c1e1520 */
.L_x_45:
[----:B------:R-:W-:Y:S05]  /*28e0*/  BSYNC B1 ;  /* 0x0000000000017941 */ /* 0x000fea0003800000 */
.L_x_44:
[----:B0----5:R-:W-:Y:S01]  /*28f0*/  HADD2.F32 R14, -RZ, R24.H0_H0 ;  /* 0x20000018ff0e7230 */ /* 0x021fe20000004100 */
        /* <DEDUP_REMOVED lines=8> */
.L_x_47:
[----:B------:R-:W-:Y:S05]  /*2980*/  BSYNC B1 ;  /* 0x0000000000017941 */ /* 0x000fea0003800000 */
.L_x_46:
        /* <DEDUP_REMOVED lines=10> */
.L_x_49:
[----:B------:R-:W-:Y:S05]  /*2a30*/  BSYNC B1 ;  /* 0x0000000000017941 */ /* 0x000fea0003800000 */
.L_x_48:
[----:B0----5:R-:W-:Y:S01]  /*2a40*/  HADD2.F32 R14, -RZ, R24.H0_H0 ;  /* 0x20000018ff0e7230 */ /* 0x021fe20000004100 */
        /* <DEDUP_REMOVED lines=9> */
.L_x_51:
[----:B------:R-:W-:Y:S05]  /*2ae0*/  BSYNC B1 ;  /* 0x0000000000017941 */ /* 0x000fea0003800000 */
.L_x_50:
        /* <DEDUP_REMOVED lines=9> */
.L_x_53:
[----:B------:R-:W-:Y:S05]  /*2b80*/  BSYNC B1 ;  /* 0x0000000000017941 */ /* 0x000fea0003800000 */
.L_x_52:
        /* <DEDUP_REMOVED lines=9> */
.L_x_55:
[----:B------:R-:W-:Y:S05]  /*2c20*/  BSYNC B1 ;  /* 0x0000000000017941 */ /* 0x000fea0003800000 */
.L_x_54:
        /* <DEDUP_REMOVED lines=10> */
.L_x_57:
[----:B------:R-:W-:Y:S05]  /*2cd0*/  BSYNC B1 ;  /* 0x0000000000017941 */ /* 0x000fea0003800000 */
.L_x_56:
        /* <DEDUP_REMOVED lines=10> */
.L_x_59:
[----:B------:R-:W-:Y:S05]  /*2d80*/  BSYNC B1 ;  /* 0x0000000000017941 */ /* 0x000fea0003800000 */
.L_x_58:
        /* <DEDUP_REMOVED lines=9> */
.L_x_61:
[----:B------:R-:W-:Y:S05]  /*2e20*/  BSYNC B1 ;  /* 0x0000000000017941 */ /* 0x000fea0003800000 */
.L_x_60:
        /* <DEDUP_REMOVED lines=9> */
.L_x_63:
[----:B------:R-:W-:Y:S05]  /*2ec0*/  BSYNC B1 ;  /* 0x0000000000017941 */ /* 0x000fea0003800000 */
.L_x_62:
        /* <DEDUP_REMOVED lines=10> */
.L_x_65:
[----:B------:R-:W-:Y:S05]  /*2f70*/  BSYNC B1 ;  /* 0x0000000000017941 */ /* 0x000fea0003800000 */
.L_x_64:
        /* <DEDUP_REMOVED lines=10> */
.L_x_67:
[----:B------:R-:W-:Y:S05]  /*3020*/  BSYNC B1 ;  /* 0x0000000000017941 */ /* 0x000fea0003800000 */
.L_x_66:
        /* <DEDUP_REMOVED lines=9> */
.L_x_69:
[----:B------:R-:W-:Y:S05]  /*30c0*/  BSYNC B1 ;  /* 0x0000000000017941 */ /* 0x000fea0003800000 */
.L_x_68:
        /* <DEDUP_REMOVED lines=9> */
.L_x_71:
[----:B------:R-:W-:Y:S05]  /*3160*/  BSYNC B1 ;  /* 0x0000000000017941 */ /* 0x000fea0003800000 */
.L_x_70:
        /* <DEDUP_REMOVED lines=10> */
.L_x_73:
[----:B------:R-:W-:Y:S05]  /*3210*/  BSYNC B1 ;  /* 0x0000000000017941 */ /* 0x000fea0003800000 */
.L_x_72:
        /* <DEDUP_REMOVED lines=10> */
.L_x_75:
[----:B------:R-:W-:Y:S05]  /*32c0*/  BSYNC B1 ;  /* 0x0000000000017941 */ /* 0x000fea0003800000 */
.L_x_74:
        /* <DEDUP_REMOVED lines=9> */
.L_x_77:
[----:B------:R-:W-:Y:S05]  /*3360*/  BSYNC B1 ;  /* 0x0000000000017941 */ /* 0x000fea0003800000 */
.L_x_76:
        /* <DEDUP_REMOVED lines=9> */
.L_x_79:
[----:B------:R-:W-:Y:S05]  /*3400*/  BSYNC B1 ;  /* 0x0000000000017941 */ /* 0x000fea0003800000 */
.L_x_78:
        /* <DEDUP_REMOVED lines=10> */
.L_x_81:
[----:B------:R-:W-:Y:S05]  /*34b0*/  BSYNC B1 ;  /* 0x0000000000017941 */ /* 0x000fea0003800000 */
.L_x_80:
        /* <DEDUP_REMOVED lines=10> */
.L_x_83:
[----:B------:R-:W-:Y:S05]  /*3560*/  BSYNC B1 ;  /* 0x0000000000017941 */ /* 0x000fea0003800000 */
.L_x_82:
        /* <DEDUP_REMOVED lines=9> */
.L_x_85:
[----:B------:R-:W-:Y:S05]  /*3600*/  BSYNC B1 ;  /* 0x0000000000017941 */ /* 0x000fea0003800000 */
.L_x_84:
        /* <DEDUP_REMOVED lines=9> */
.L_x_87:
[----:B------:R-:W-:Y:S05]  /*36a0*/  BSYNC B1 ;  /* 0x0000000000017941 */ /* 0x000fea0003800000 */
.L_x_86:
        /* <DEDUP_REMOVED lines=10> */
.L_x_89:
[----:B------:R-:W-:Y:S05]  /*3750*/  BSYNC B1 ;  /* 0x0000000000017941 */ /* 0x000fea0003800000 */
.L_x_88:
        /* <DEDUP_REMOVED lines=10> */
.L_x_91:
[----:B------:R-:W-:Y:S05]  /*3800*/  BSYNC B1 ;  /* 0x0000000000017941 */ /* 0x000fea0003800000 */
.L_x_90:
        /* <DEDUP_REMOVED lines=9> */
.L_x_93:
[----:B------:R-:W-:Y:S05]  /*38a0*/  BSYNC B1 ;  /* 0x0000000000017941 */ /* 0x000fea0003800000 */
.L_x_92:
        /* <DEDUP_REMOVED lines=9> */
.L_x_95:
[----:B------:R-:W-:Y:S05]  /*3940*/  BSYNC B1 ;  /* 0x0000000000017941 */ /* 0x000fea0003800000 */
.L_x_94:
        /* <DEDUP_REMOVED lines=10> */
.L_x_97:
[----:B------:R-:W-:Y:S05]  /*39f0*/  BSYNC B1 ;  /* 0x0000000000017941 */ /* 0x000fea0003800000 */
.L_x_96:
        /* <DEDUP_REMOVED lines=10> */
.L_x_99:
[----:B------:R-:W-:Y:S05]  /*3aa0*/  BSYNC B1 ;  /* 0x0000000000017941 */ /* 0x000fea0003800000 */
.L_x_98:
        /* <DEDUP_REMOVED lines=9> */
.L_x_101:
[----:B------:R-:W-:Y:S05]  /*3b40*/  BSYNC B1 ;  /* 0x0000000000017941 */ /* 0x000fea0003800000 */
.L_x_100:
        /* <DEDUP_REMOVED lines=9> */
.L_x_103:
[----:B------:R-:W-:Y:S05]  /*3be0*/  BSYNC B1 ;  /* 0x0000000000017941 */ /* 0x000fea0003800000 */
.L_x_102:
        /* <DEDUP_REMOVED lines=10> */
.L_x_105:
[----:B------:R-:W-:Y:S05]  /*3c90*/  BSYNC B1 ;  /* 0x0000000000017941 */ /* 0x000fea0003800000 */
.L_x_104:
        /* <DEDUP_REMOVED lines=10> */
.L_x_107:
[----:B------:R-:W-:Y:S05]  /*3d40*/  BSYNC B1 ;  /* 0x0000000000017941 */ /* 0x000fea0003800000 */
.L_x_106:
        /* <DEDUP_REMOVED lines=9> */
.L_x_109:
[----:B------:R-:W-:Y:S05]  /*3de0*/  BSYNC B1 ;  /* 0x0000000000017941 */ /* 0x000fea0003800000 */
.L_x_108:
        /* <DEDUP_REMOVED lines=9> */
.L_x_111:
[----:B------:R-:W-:Y:S05]  /*3e80*/  BSYNC B1 ;  /* 0x0000000000017941 */ /* 0x000fea0003800000 */
.L_x_110:
        /* <DEDUP_REMOVED lines=10> */
.L_x_113:
[----:B------:R-:W-:Y:S05]  /*3f30*/  BSYNC B1 ;  /* 0x0000000000017941 */ /* 0x000fea0003800000 */
.L_x_112:
        /* <DEDUP_REMOVED lines=10> */
.L_x_115:
[----:B------:R-:W-:Y:S05]  /*3fe0*/  BSYNC B1 ;  /* 0x0000000000017941 */ /* 0x000fea0003800000 */
.L_x_114:
        /* <DEDUP_REMOVED lines=9> */
.L_x_117:
[----:B------:R-:W-:Y:S05]  /*4080*/  BSYNC B1 ;  /* 0x0000000000017941 */ /* 0x000fea0003800000 */
.L_x_116:
        /* <DEDUP_REMOVED lines=9> */
.L_x_119:
[----:B------:R-:W-:Y:S05]  /*4120*/  BSYNC B1 ;  /* 0x0000000000017941 */ /* 0x000fea0003800000 */
.L_x_118:
        /* <DEDUP_REMOVED lines=10> */
.L_x_121:
[----:B------:R-:W-:Y:S05]  /*41d0*/  BSYNC B1 ;  /* 0x0000000000017941 */ /* 0x000fea0003800000 */
.L_x_120:
        /* <DEDUP_REMOVED lines=10> */
.L_x_123:
[----:B------:R-:W-:Y:S05]  /*4280*/  BSYNC B1 ;  /* 0x0000000000017941 */ /* 0x000fea0003800000 */
.L_x_122:
        /* <DEDUP_REMOVED lines=9> */
.L_x_125:
[----:B------:R-:W-:Y:S05]  /*4320*/  BSYNC B1 ;  /* 0x0000000000017941 */ /* 0x000fea0003800000 */
.L_x_124:
        /* <DEDUP_REMOVED lines=9> */
.L_x_127:
[----:B------:R-:W-:Y:S05]  /*43c0*/  BSYNC B1 ;  /* 0x0000000000017941 */ /* 0x000fea0003800000 */
.L_x_126:
        /* <DEDUP_REMOVED lines=10> */
.L_x_129:
[----:B------:R-:W-:Y:S05]  /*4470*/  BSYNC B1 ;  /* 0x0000000000017941 */ /* 0x000fea0003800000 */
.L_x_128:
        /* <DEDUP_REMOVED lines=10> */
.L_x_131:
[----:B------:R-:W-:Y:S05]  /*4520*/  BSYNC B1 ;  /* 0x0000000000017941 */ /* 0x000fea0003800000 */
.L_x_130:
        /* <DEDUP_REMOVED lines=9> */
.L_x_133:
[----:B------:R-:W-:Y:S05]  /*45c0*/  BSYNC B1 ;  /* 0x0000000000017941 */ /* 0x000fea0003800000 */
.L_x_132:
        /* <DEDUP_REMOVED lines=9> */
.L_x_135:
[----:B------:R-:W-:Y:S05]  /*4660*/  BSYNC B1 ;  /* 0x0000000000017941 */ /* 0x000fea0003800000 */
.L_x_134:
        /* <DEDUP_REMOVED lines=10> */
.L_x_137:
[----:B------:R-:W-:Y:S05]  /*4710*/  BSYNC B1 ;  /* 0x0000000000017941 */ /* 0x000fea0003800000 */
.L_x_136:
        /* <DEDUP_REMOVED lines=10> */
.L_x_139:
[----:B------:R-:W-:Y:S05]  /*47c0*/  BSYNC B1 ;  /* 0x0000000000017941 */ /* 0x000fea0003800000 */
.L_x_138:
        /* <DEDUP_REMOVED lines=9> */
.L_x_141:
[----:B------:R-:W-:Y:S05]  /*4860*/  BSYNC B1 ;  /* 0x0000000000017941 */ /* 0x000fea0003800000 */
.L_x_140:
        /* <DEDUP_REMOVED lines=9> */
.L_x_143:
[----:B------:R-:W-:Y:S05]  /*4900*/  BSYNC B1 ;  /* 0x0000000000017941 */ /* 0x000fea0003800000 */
.L_x_142:
        /* <DEDUP_REMOVED lines=10> */
.L_x_145:
[----:B------:R-:W-:Y:S05]  /*49b0*/  BSYNC B1 ;  /* 0x0000000000017941 */ /* 0x000fea0003800000 */
.L_x_144:
        /* <DEDUP_REMOVED lines=10> */
.L_x_147:
[----:B------:R-:W-:Y:S05]  /*4a60*/  BSYNC B1 ;  /* 0x0000000000017941 */ /* 0x000fea0003800000 */
.L_x_146:
        /* <DEDUP_REMOVED lines=9> */
.L_x_149:
[----:B------:R-:W-:Y:S05]  /*4b00*/  BSYNC B1 ;  /* 0x0000000000017941 */ /* 0x000fea0003800000 */
.L_x_148:
        /* <DEDUP_REMOVED lines=9> */
.L_x_151:
[----:B------:R-:W-:Y:S05]  /*4ba0*/  BSYNC B1 ;  /* 0x0000000000017941 */ /* 0x000fea0003800000 */
.L_x_150:
        /* <DEDUP_REMOVED lines=10> */
.L_x_153:
[----:B------:R-:W-:Y:S05]  /*4c50*/  BSYNC B1 ;  /* 0x0000000000017941 */ /* 0x000fea0003800000 */
.L_x_152:
[----:B0----5:R-:W-:Y:S01]  /*4c60*/  HADD2.F32 R14, -RZ, R24.H0_H0 ;  /* 0x20000018ff0e7230 */ /* 0x021fe20000004100 */
[----:B------:R-:W-:Y:S01]  /*4c70*/  ISETP.GT.AND P1, PT, R4, 0x79, PT ;  /* 0x000000790400780c */ /* 0x000fe20003f24270 */
[----:B------:R-:W-:Y:S01]  /*4c80*/  @P2 IMAD.MOV.U32 R4, RZ, RZ, R10 ;  /* 0x000000ffff042224 */ /* 0x000fe200078e000a */
[----:B------:R-:W-:Y:S02]  /*4c90*/  BSSY B1, `(.L_x_154) ;  /* 0x000000a000017945 */ /* 0x000fe40003800000 */
[----:B------:R-:W-:Y:S01]  /*4ca0*/  FMUL R5, R14, R89 ;  /* 0x000000590e057220 */ /* 0x000fe20000400000 */
[----:B------:R-:W-:-:S03]  /*4cb0*/  ISETP.GT.AND P3, PT, R3, RZ, P1 ;  /* 0x000000ff0300720c */ /* 0x000fc60000f64270 */
[----:B------:R-:W-:-:S05]  /*4cc0*/  FFMA R5, R84, R88, R5 ;  /* 0x0000005854057223 */ /* 0x000fca0000000005 */
[----:B------:R-:W-:-:S04]  /*4cd0*/  F2FP.F16.F32.PACK_AB R5, RZ, R5 ;  /* 0x00000005ff05723e */ /* 0x000fc800000000ff */
[----:B------:R-:W-:Y:S01]  /*4ce0*/  PRMT R14, R5, 0x7610, R14 ;  /* 0x00007610050e7816 */ /* 0x000fe2000000000e */
[----:B------:R-:W-:-:S05]  /*4cf0*/  @P2 IMAD.MOV.U32 R5, RZ, RZ, R11 ;  /* 0x000000ffff052224 */ /* 0x000fca00078e000b */
[----:B------:R0:W-:Y:S01]  /*4d00*/  @P2 STG.E.U16 desc[UR38][R4.64+0xf0], R14 ;  /* 0x0000f00e04002986 */ /* 0x0001e2000c101526 */
[----:B------:R-:W-:Y:S05]  /*4d10*/  @!P3 BRA `(.L_x_155) ;  /* 0x000000000004b947 */ /* 0x000fea0003800000 */
[----:B------:R0:W5:Y:S02]  /*4d20*/  LDG.E.LTC128B.U16 R24, desc[UR38][R6.64+0xf2] ;  /* 0x0000f22606187981 */ /* 0x000164000c1e1520 */
.L_x_155:
[----:B------:R-:W-:Y:S05]  /*4d30*/  BSYNC B1 ;  /* 0x0000000000017941 */ /* 0x000fea0003800000 */
.L_x_154:
        /* <DEDUP_REMOVED lines=9> */
.L_x_157:
[----:B------:R-:W-:Y:S05]  /*4dd0*/  BSYNC B1 ;  /* 0x0000000000017941 */ /* 0x000fea0003800000 */
.L_x_156:
[----:B0----5:R-:W-:Y:S01]  /*4de0*/  HADD2.F32 R4, -RZ, R24.H0_H0 ;  /* 0x20000018ff047230 */ /* 0x021fe20000004100 */
[----:B------:R-:W-:Y:S01]  /*4df0*/  ISETP.GT.AND P1, PT, R3, 0x8, P1 ;  /* 0x000000080300780c */ /* 0x000fe20000f24270 */
[----:B------:R-:W-:Y:S03]  /*4e00*/  BSSY B1, `(.L_x_158) ;  /* 0x000000a000017945 */ /* 0x000fe60003800000 */
[----:B------:R-:W-:Y:S01]  /*4e10*/  FMUL R5, R4, R89 ;  /* 0x0000005904057220 */ /* 0x000fe20000400000 */
[----:B------:R-:W-:-:S03]  /*4e20*/  @P0 IMAD.MOV.U32 R4, RZ, RZ, R12 ;  /* 0x000000ffff040224 */ /* 0x000fc600078e000c */
[----:B------:R-:W-:-:S05]  /*4e30*/  FFMA R5, R86, R88, R5 ;  /* 0x0000005856057223 */ /* 0x000fca0000000005 */
[----:B------:R-:W-:-:S04]  /*4e40*/  F2FP.F16.F32.PACK_AB R5, RZ, R5 ;  /* 0x00000005ff05723e */ /* 0x000fc800000000ff */
[----:B-1-34-:R-:W-:Y:S01]  /*4e50*/  PRMT R6, R5, 0x7610, R6 ;  /* 0x0000761005067816 */ /* 0x01afe20000000006 */
[----:B------:R-:W-:-:S05]  /*4e60*/  @P0 IMAD.MOV.U32 R5, RZ, RZ, R13 ;  /* 0x000000ffff050224 */ /* 0x000fca00078e000d */
[----:B------:R0:W-:Y:S01]  /*4e70*/  @P0 STG.E.U16 desc[UR38][R4.64+0xf0], R6 ;  /* 0x0000f00604000986 */ /* 0x0001e2000c101526 */
[----:B------:R-:W-:Y:S05]  /*4e80*/  @!P1 BRA `(.L_x_159) ;  /* 0x0000000000049947 */ /* 0x000fea0003800000 */
[----:B------:R1:W5:Y:S02]  /*4e90*/  LDG.E.LTC128B.U16 R24, desc[UR38][R8.64+0xf2] ;  /* 0x0000f22608187981 */ /* 0x000364000c1e1520 */
.L_x_159:
[----:B------:R-:W-:Y:S05]  /*4ea0*/  BSYNC B1 ;  /* 0x0000000000017941 */ /* 0x000fea0003800000 */
.L_x_158:
[----:B------:R-:W-:Y:S05]  /*4eb0*/  @!P1 BRA `(.L_x_160) ;  /* 0x0000001000d09947 */ /* 0x000fea0003800000 */
[----:B-----5:R-:W-:-:S05]  /*4ec0*/  HADD2.F32 R24, -RZ, R24.H0_H0 ;  /* 0x20000018ff187230 */ /* 0x020fca0000004100 */
[----:B------:R-:W-:-:S04]  /*4ed0*/  FMUL R24, R24, R89 ;  /* 0x0000005918187220 */ /* 0x000fc80000400000 */
[----:B------:R-:W-:-:S05]  /*4ee0*/  FFMA R24, R87, R88, R24 ;  /* 0x0000005857187223 */ /* 0x000fca0000000018 */
[----:B------:R-:W-:-:S05]  /*4ef0*/  F2FP.F16.F32.PACK_AB R24, RZ, R24 ;  /* 0x00000018ff18723e */ /* 0x000fca00000000ff */
[----:B------:R3:W-:Y:S01]  /*4f00*/  STG.E.U16 desc[UR38][R12.64+0xf2], R24 ;  /* 0x0000f2180c007986 */ /* 0x0007e2000c101526 */
[----:B------:R-:W-:Y:S05]  /*4f10*/  BRA `(.L_x_160) ;  /* 0x0000001000b87947 */ /* 0x000fea0003800000 */
.L_x_35:
[----:B------:R-:W-:Y:S01]  /*4f20*/  ISETP.GT.AND P2, PT, R4, 0x1, PT ;  /* 0x000000010400780c */ /* 0x000fe20003f44270 */
[----:B------:R-:W-:Y:S01]  /*4f30*/  ULDC.64 UR4, c[0x0][0x5c0] ;  /* 0x0001700000047ab9 */ /* 0x000fe20000000a00 */
[-C--:B------:R-:W-:Y:S01]  /*4f40*/  FMUL R24, R24, R88.reuse ;  /* 0x0000005818187220 */ /* 0x080fe20000400000 */
[-C--:B------:R-:W-:Y:S01]  /*4f50*/  FMUL R25, R25, R88.reuse ;  /* 0x0000005819197220 */ /* 0x080fe20000400000 */
[----:B------:R-:W-:Y:S01]  /*4f60*/  ISETP.GT.AND P1, PT, R3, RZ, P2 ;  /* 0x000000ff0300720c */ /* 0x000fe20001724270 */
[-C--:B------:R-:W-:Y:S01]  /*4f70*/  FMUL R26, R26, R88.reuse ;  /* 0x000000581a1a7220 */ /* 0x080fe20000400000 */
[----:B------:R-:W-:Y:S01]  /*4f80*/  LEA R6, P4, R104, UR4, 0x1 ;  /* 0x0000000468067c11 */ /* 0x000fe2000f8808ff */
[----:B------:R-:W-:Y:S01]  /*4f90*/  FMUL R27, R27, R88 ;  /* 0x000000581b1b7220 */ /* 0x000fe20000400000 */
[----:B------:R-:W-:Y:S01]  /*4fa0*/  F2FP.F16.F32.PACK_AB R24, RZ, R24 ;  /* 0x00000018ff18723e */ /* 0x000fe200000000ff */
[-C--:B------:R-:W-:Y:S01]  /*4fb0*/  FMUL R28, R28, R88.reuse ;  /* 0x000000581c1c7220 */ /* 0x080fe20000400000 */
[----:B------:R-:W-:Y:S01]  /*4fc0*/  LEA.HI.X R7, R104, UR5, R115, 0x1, P4 ;  /* 0x0000000568077c11 */ /* 0x000fe2000a0f0c73 */
[-C--:B------:R-:W-:Y:S01]  /*4fd0*/  FMUL R29, R29, R88.reuse ;  /* 0x000000581d1d7220 */ /* 0x080fe20000400000 */
[----:B------:R-:W-:Y:S01]  /*4fe0*/  F2FP.F16.F32.PACK_AB R25, RZ, R25 ;  /* 0x00000019ff19723e */ /* 0x000fe200000000ff */
[-C--:B------:R-:W-:Y:S01]  /*4ff0*/  FMUL R30, R30, R88.reuse ;  /* 0x000000581e1e7220 */ /* 0x080fe20000400000 */
[----:B------:R-:W-:Y:S01]  /*5000*/  ISETP.GT.AND P2, PT, R3, 0x8, P2 ;  /* 0x000000080300780c */ /* 0x000fe20001744270 */
[----:B------:R-:W-:Y:S01]  /*5010*/  @P3 STG.E.U16 desc[UR38][R6.64], R24 ;  /* 0x0000001806003986 */ /* 0x000fe2000c101526 */
[C---:B------:R-:W-:Y:S01]  /*5020*/  SHF.L.U64.HI R5, R90.reuse, 0x1, R91 ;  /* 0x000000015a057819 */ /* 0x040fe2000001025b */
[----:B------:R-:W-:Y:S01]  /*5030*/  FMUL R31, R31, R88 ;  /* 0x000000581f1f7220 */ /* 0x000fe20000400000 */
[----:B------:R-:W-:Y:S01]  /*5040*/  LEA R8, P3, R90, R6, 0x1 ;  /* 0x000000065a087211 */ /* 0x000fe200078608ff */
[----:B------:R-:W-:Y:S01]  /*5050*/  @P1 STG.E.U16 desc[UR38][R6.64+0x2], R25 ;  /* 0x0000021906001986 */ /* 0x000fe2000c101526 */
[----:B------:R-:W-:Y:S01]  /*5060*/  ISETP.GT.AND P1, PT, R3, 0x8, P0 ;  /* 0x000000080300780c */ /* 0x000fe20000724270 */
[----:B------:R-:W-:Y:S01]  /*5070*/  FMUL R32, R32, R88 ;  /* 0x0000005820207220 */ /* 0x000fe20000400000 */
[----:B------:R-:W-:Y:S01]  /*5080*/  F2FP.F16.F32.PACK_AB R26, RZ, R26 ;  /* 0x0000001aff1a723e */ /* 0x000fe200000000ff */
[----:B------:R-:W-:Y:S01]  /*5090*/  IMAD.X R9, R5, 0x1, R7, P3 ;  /* 0x0000000105097824 */ /* 0x000fe200018e0607 */
[----:B------:R-:W-:Y:S01]  /*50a0*/  F2FP.F16.F32.PACK_AB R27, RZ, R27 ;  /* 0x0000001bff1b723e */ /* 0x000fe200000000ff */
[-C--:B------:R-:W-:Y:S01]  /*50b0*/  FMUL R33, R33, R88.reuse ;  /* 0x0000005821217220 */ /* 0x080fe20000400000 */
[----:B------:R-:W-:Y:S01]  /*50c0*/  ISETP.GT.AND P0, PT, R4, 0x8, PT ;  /* 0x000000080400780c */ /* 0x000fe20003f04270 */
[----:B------:R-:W-:Y:S01]  /*50d0*/  FMUL R34, R34, R88 ;  /* 0x0000005822227220 */ /* 0x000fe20000400000 */
[----:B------:R-:W-:Y:S01]  /*50e0*/  F2FP.F16.F32.PACK_AB R28, RZ, R28 ;  /* 0x0000001cff1c723e */ /* 0x000fe200000000ff */
[-C--:B------:R-:W-:Y:S01]  /*50f0*/  FMUL R35, R35, R88.reuse ;  /* 0x0000005823237220 */ /* 0x080fe20000400000 */
[C---:B------:R-:W-:Y:S01]  /*5100*/  ISETP.GT.AND P4, PT, R3.reuse, RZ, P0 ;  /* 0x000000ff0300720c */ /* 0x040fe20000784270 */
[-C--:B------:R-:W-:Y:S01]  /*5110*/  FMUL R36, R36, R88.reuse ;  /* 0x0000005824247220 */ /* 0x080fe20000400000 */
[----:B------:R-:W-:Y:S01]  /*5120*/  F2FP.F16.F32.PACK_AB R29, RZ, R29 ;  /* 0x0000001dff1d723e */ /* 0x000fe200000000ff */
[----:B------:R-:W-:Y:S01]  /*5130*/  @P1 STG.E.U16 desc[UR38][R8.64], R26 ;  /* 0x0000001a08001986 */ /* 0x000fe2000c101526 */
[----:B------:R-:W-:Y:S01]  /*5140*/  ISETP.GT.AND P1, PT, R3, 0x8, P0 ;  /* 0x000000080300780c */ /* 0x000fe20000724270 */
[----:B------:R-:W-:Y:S01]  /*5150*/  FMUL R37, R37, R88 ;  /* 0x0000005825257220 */ /* 0x000fe20000400000 */
[----:B------:R-:W-:Y:S01]  /*5160*/  F2FP.F16.F32.PACK_AB R30, RZ, R30 ;  /* 0x0000001eff1e723e */ /* 0x000fe200000000ff */
[----:B------:R-:W-:Y:S01]  /*5170*/  @P2 STG.E.U16 desc[UR38][R8.64+0x2], R27 ;  /* 0x0000021b08002986 */ /* 0x000fe2000c101526 */
[----:B------:R-:W-:Y:S01]  /*5180*/  ISETP.GT.AND P2, PT, R4, 0x9, PT ;  /* 0x000000090400780c */ /* 0x000fe20003f44270 */
[-C--:B------:R-:W-:Y:S01]  /*5190*/  FMUL R38, R38, R88.reuse ;  /* 0x0000005826267220 */ /* 0x080fe20000400000 */
[----:B------:R-:W-:Y:S01]  /*51a0*/  F2FP.F16.F32.PACK_AB R31, RZ, R31 ;  /* 0x0000001fff1f723e */ /* 0x000fe200000000ff */
[-C--:B------:R-:W-:Y:S01]  /*51b0*/  FMUL R39, R39, R88.reuse ;  /* 0x0000005827277220 */ /* 0x080fe20000400000 */
[C---:B------:R-:W-:Y:S01]  /*51c0*/  ISETP.GT.AND P3, PT, R3.reuse, RZ, P2 ;  /* 0x000000ff0300720c */ /* 0x040fe20001764270 */
[----:B------:R-:W-:Y:S01]  /*51d0*/  @P4 STG.E.U16 desc[UR38][R6.64+0x10], R28 ;  /* 0x0000101c06004986 */ /* 0x000fe2000c101526 */
[----:B------:R-:W-:Y:S01]  /*51e0*/  ISETP.GT.AND P2, PT, R3, 0x8, P2 ;  /* 0x000000080300780c */ /* 0x000fe20001744270 */
[-C--:B------:R-:W-:Y:S01]  /*51f0*/  FMUL R40, R40, R88.reuse ;  /* 0x0000005828287220 */ /* 0x080fe20000400000 */
[----:B------:R-:W-:Y:S01]  /*5200*/  ISETP.GT.AND P0, PT, R4, 0x10, PT ;  /* 0x000000100400780c */ /* 0x000fe20003f04270 */
[----:B------:R-:W-:Y:S01]  /*5210*/  FMUL R41, R41, R88 ;  /* 0x0000005829297220 */ /* 0x000fe20000400000 */
[----:B------:R-:W-:Y:S01]  /*5220*/  F2FP.F16.F32.PACK_AB R32, RZ, R32 ;  /* 0x00000020ff20723e */ /* 0x000fe200000000ff */
[-C--:B------:R-:W-:Y:S01]  /*5230*/  FMUL R42, R42, R88.reuse ;  /* 0x000000582a2a7220 */ /* 0x080fe20000400000 */
[----:B------:R-:W-:Y:S01]  /*5240*/  ISETP.GT.AND P4, PT, R3, RZ, P0 ;  /* 0x000000ff0300720c */ /* 0x000fe20000784270 */
[-C--:B------:R-:W-:Y:S01]  /*5250*/  FMUL R43, R43, R88.reuse ;  /* 0x000000582b2b7220 */ /* 0x080fe20000400000 */
[----:B------:R-:W-:Y:S01]  /*5260*/  F2FP.F16.F32.PACK_AB R33, RZ, R33 ;  /* 0x00000021ff21723e */ /* 0x000fe200000000ff */
[----:B------:R-:W-:Y:S01]  /*5270*/  FMUL R44, R44, R88 ;  /* 0x000000582c2c7220 */ /* 0x000fe20000400000 */
[----:B------:R-:W-:Y:S01]  /*5280*/  F2FP.F16.F32.PACK_AB R34, RZ, R34 ;  /* 0x00000022ff22723e */ /* 0x000fe200000000ff */
[----:B------:R-:W-:Y:S01]  /*5290*/  @P3 STG.E.U16 desc[UR38][R6.64+0x12], R29 ;  /* 0x0000121d06003986 */ /* 0x000fe2000c101526 */
[----:B------:R-:W-:Y:S01]  /*52a0*/  ISETP.GT.AND P3, PT, R4, 0x11, PT ;  /* 0x000000110400780c */ /* 0x000fe20003f64270 */
[-C--:B------:R-:W-:Y:S01]  /*52b0*/  FMUL R45, R45, R88.reuse ;  /* 0x000000582d2d7220 */ /* 0x080fe20000400000 */
[----:B------:R-:W-:Y:S01]  /*52c0*/  F2FP.F16.F32.PACK_AB R35, RZ, R35 ;  /* 0x00000023ff23723e */ /* 0x000fe200000000ff */
[----:B------:R-:W-:Y:S01]  /*52d0*/  @P1 STG.E.U16 desc[UR38][R8.64+0x10], R30 ;  /* 0x0000101e08001986 */ /* 0x000fe2000c101526 */
[C---:B------:R-:W-:Y:S01]  /*52e0*/  ISETP.GT.AND P1, PT, R3.reuse, 0x8, P0 ;  /* 0x000000080300780c */ /* 0x040fe20000724270 */
[-C--:B------:R-:W-:Y:S01]  /*52f0*/  FMUL R46, R46, R88.reuse ;  /* 0x000000582e2e7220 */ /* 0x080fe20000400000 */
[----:B------:R-:W-:Y:S01]  /*5300*/  ISETP.GT.AND P0, PT, R4, 0x18, PT ;  /* 0x000000180400780c */ /* 0x000fe20003f04270 */
[----:B------:R-:W-:Y:S01]  /*5310*/  @P2 STG.E.U16 desc[UR38][R8.64+0x12], R31 ;  /* 0x0000121f08002986 */ /* 0x000fe2000c101526 */
[----:B------:R-:W-:Y:S01]  /*5320*/  ISETP.GT.AND P2, PT, R3, RZ, P3 ;  /* 0x000000ff0300720c */ /* 0x000fe20001f44270 */
[-C--:B------:R-:W-:Y:S01]  /*5330*/  FMUL R47, R47, R88.reuse ;  /* 0x000000582f2f7220 */ /* 0x080fe20000400000 */
[C---:B------:R-:W-:Y:S01]  /*5340*/  ISETP.GT.AND P3, PT, R3.reuse, 0x8, P3 ;  /* 0x000000080300780c */ /* 0x040fe20001f64270 */
[----:B------:R-:W-:Y:S01]  /*5350*/  @P4 STG.E.U16 desc[UR38][R6.64+0x20], R32 ;  /* 0x0000202006004986 */ /* 0x000fe2000c101526 */
[----:B------:R-:W-:Y:S01]  /*5360*/  ISETP.GT.AND P4, PT, R3, RZ, P0 ;  /* 0x000000ff0300720c */ /* 0x000fe20000784270 */
[----:B------:R-:W-:Y:S01]  /*5370*/  FMUL R48, R48, R88 ;  /* 0x0000005830307220 */ /* 0x000fe20000400000 */
[----:B------:R-:W-:Y:S01]  /*5380*/  F2FP.F16.F32.PACK_AB R36, RZ, R36 ;  /* 0x00000024ff24723e */ /* 0x000fe200000000ff */
[-C--:B------:R-:W-:Y:S01]  /*5390*/  FMUL R49, R49, R88.reuse ;  /* 0x0000005831317220 */ /* 0x080fe20000400000 */
[----:B------:R-:W-:Y:S01]  /*53a0*/  F2FP.F16.F32.PACK_AB R37, RZ, R37 ;  /* 0x00000025ff25723e */ /* 0x000fe200000000ff */
[----:B------:R-:W-:Y:S01]  /*53b0*/  FMUL R50, R50, R88 ;  /* 0x0000005832327220 */ /* 0x000fe20000400000 */
[----:B------:R-:W-:Y:S01]  /*53c0*/  F2FP.F16.F32.PACK_AB R38, RZ, R38 ;  /* 0x00000026ff26723e */ /* 0x000fe200000000ff */
[----:B------:R-:W-:Y:S01]  /*53d0*/  FMUL R51, R51, R88 ;  /* 0x0000005833337220 */ /* 0x000fe20000400000 */
[----:B------:R-:W-:Y:S01]  /*53e0*/  F2FP.F16.F32.PACK_AB R39, RZ, R39 ;  /* 0x00000027ff27723e */ /* 0x000fe200000000ff */
[----:B------:R-:W-:Y:S01]  /*53f0*/  @P2 STG.E.U16 desc[UR38][R6.64+0x22], R33 ;  /* 0x0000222106002986 */ /* 0x000fe2000c101526 */
[----:B------:R-:W-:Y:S01]  /*5400*/  F2FP.F16.F32.PACK_AB R40, RZ, R40 ;  /* 0x00000028ff28723e */ /* 0x000fe200000000ff */
[-C--:B------:R-:W-:Y:S01]  /*5410*/  FMUL R52, R52, R88.reuse ;  /* 0x0000005834347220 */ /* 0x080fe20000400000 */
[----:B------:R-:W-:Y:S01]  /*5420*/  F2FP.F16.F32.PACK_AB R41, RZ, R41 ;  /* 0x00000029ff29723e */ /* 0x000fe200000000ff */
[----:B------:R-:W-:Y:S01]  /*5430*/  @P1 STG.E.U16 desc[UR38][R8.64+0x20], R34 ;  /* 0x0000202208001986 */ /* 0x000fe2000c101526 */
[----:B------:R-:W-:Y:S01]  /*5440*/  ISETP.GT.AND P1, PT, R3, 0x8, P0 ;  /* 0x000000080300780c */ /* 0x000fe20000724270 */
[-C--:B------:R-:W-:Y:S01]  /*5450*/  FMUL R53, R53, R88.reuse ;  /* 0x0000005835357220 */ /* 0x080fe20000400000 */
[C---:B------:R-:W-:Y:S01]  /*5460*/  ISETP.GT.AND P0, PT, R4.reuse, 0x20, PT ;  /* 0x000000200400780c */ /* 0x040fe20003f04270 */
[----:B------:R-:W-:Y:S01]  /*5470*/  @P3 STG.E.U16 desc[UR38][R8.64+0x22], R35 ;  /* 0x0000222308003986 */ /* 0x000fe2000c101526 */
[----:B------:R-:W-:Y:S01]  /*5480*/  ISETP.GT.AND P3, PT, R4, 0x19, PT ;  /* 0x000000190400780c */ /* 0x000fe20003f64270 */
[----:B------:R-:W-:Y:S01]  /*5490*/  FMUL R54, R54, R88 ;  /* 0x0000005836367220 */ /* 0x000fe20000400000 */
[----:B------:R-:W-:Y:S01]  /*54a0*/  F2FP.F16.F32.PACK_AB R42, RZ, R42 ;  /* 0x0000002aff2a723e */ /* 0x000fe200000000ff */
[----:B------:R-:W-:Y:S01]  /*54b0*/  @P4 STG.E.U16 desc[UR38][R6.64+0x30], R36 ;  /* 0x0000302406004986 */ /* 0x000fe2000c101526 */
[----:B------:R-:W-:Y:S01]  /*54c0*/  ISETP.GT.AND P2, PT, R3, RZ, P3 ;  /* 0x000000ff0300720c */ /* 0x000fe20001f44270 */
[-C--:B------:R-:W-:Y:S01]  /*54d0*/  FMUL R55, R55, R88.reuse ;  /* 0x0000005837377220 */ /* 0x080fe20000400000 */
[C---:B------:R-:W-:Y:S01]  /*54e0*/  ISETP.GT.AND P3, PT, R3.reuse, 0x8, P3 ;  /* 0x000000080300780c */ /* 0x040fe20001f64270 */
[-C--:B------:R-:W-:Y:S01]  /*54f0*/  FMUL R56, R56, R88.reuse ;  /* 0x0000005838387220 */ /* 0x080fe20000400000 */
[----:B------:R-:W-:Y:S01]  /*5500*/  ISETP.GT.AND P4, PT, R3, RZ, P0 ;  /* 0x000000ff0300720c */ /* 0x000fe20000784270 */
[-C--:B------:R-:W-:Y:S01]  /*5510*/  FMUL R57, R57, R88.reuse ;  /* 0x0000005839397220 */ /* 0x080fe20000400000 */
[----:B------:R-:W-:Y:S01]  /*5520*/  F2FP.F16.F32.PACK_AB R43, RZ, R43 ;  /* 0x0000002bff2b723e */ /* 0x000fe200000000ff */
[----:B------:R-:W-:Y:S01]  /*5530*/  FMUL R58, R58, R88 ;  /* 0x000000583a3a7220 */ /* 0x000fe20000400000 */
[----:B------:R-:W-:Y:S01]  /*5540*/  F2FP.F16.F32.PACK_AB R44, RZ, R44 ;  /* 0x0000002cff2c723e */ /* 0x000fe200000000ff */
[-C--:B------:R-:W-:Y:S01]  /*5550*/  FMUL R59, R59, R88.reuse ;  /* 0x000000583b3b7220 */ /* 0x080fe20000400000 */
[----:B------:R-:W-:Y:S01]  /*5560*/  F2FP.F16.F32.PACK_AB R45, RZ, R45 ;  /* 0x0000002dff2d723e */ /* 0x000fe200000000ff */
[----:B------:R-:W-:Y:S01]  /*5570*/  FMUL R60, R60, R88 ;  /* 0x000000583c3c7220 */ /* 0x000fe20000400000 */
[----:B------:R-:W-:Y:S01]  /*5580*/  F2FP.F16.F32.PACK_AB R46, RZ, R46 ;  /* 0x0000002eff2e723e */ /* 0x000fe200000000ff */
[----:B------:R-:W-:Y:S01]  /*5590*/  @P2 STG.E.U16 desc[UR38][R6.64+0x32], R37 ;  /* 0x0000322506002986 */ /* 0x000fe2000c101526 */
[----:B------:R-:W-:Y:S01]  /*55a0*/  F2FP.F16.F32.PACK_AB R47, RZ, R47 ;  /* 0x0000002fff2f723e */ /* 0x000fe200000000ff */
[----:B------:R-:W-:Y:S01]  /*55b0*/  FMUL R61, R61, R88 ;  /* 0x000000583d3d7220 */ /* 0x000fe20000400000 */
[----:B------:R-:W-:Y:S01]  /*55c0*/  F2FP.F16.F32.PACK_AB R48, RZ, R48 ;  /* 0x00000030ff30723e */ /* 0x000fe200000000ff */
[----:B------:R-:W-:Y:S01]  /*55d0*/  @P1 STG.E.U16 desc[UR38][R8.64+0x30], R38 ;  /* 0x0000302608001986 */ /* 0x000fe2000c101526 */
[----:B------:R-:W-:Y:S01]  /*55e0*/  ISETP.GT.AND P1, PT, R3, 0x8, P0 ;  /* 0x000000080300780c */ /* 0x000fe20000724270 */
[-C--:B------:R-:W-:Y:S01]  /*55f0*/  FMUL R62, R62, R88.reuse ;  /* 0x000000583e3e7220 */ /* 0x080fe20000400000 */
[C---:B------:R-:W-:Y:S01]  /*5600*/  ISETP.GT.AND P0, PT, R4.reuse, 0x28, PT ;  /* 0x000000280400780c */ /* 0x040fe20003f04270 */
[----:B------:R-:W-:Y:S01]  /*5610*/  @P3 STG.E.U16 desc[UR38][R8.64+0x32], R39 ;  /* 0x0000322708003986 */ /* 0x000fe2000c101526 */
[----:B------:R-:W-:Y:S01]  /*5620*/  ISETP.GT.AND P3, PT, R4, 0x21, PT ;  /* 0x000000210400780c */ /* 0x000fe20003f64270 */
[-C--:B------:R-:W-:Y:S01]  /*5630*/  FMUL R63, R63, R88.reuse ;  /* 0x000000583f3f7220 */ /* 0x080fe20000400000 */
[----:B------:R-:W-:Y:S01]  /*5640*/  F2FP.F16.F32.PACK_AB R49, RZ, R49 ;  /* 0x00000031ff31723e */ /* 0x000fe200000000ff */
[----:B------:R-:W-:Y:S01]  /*5650*/  @P4 STG.E.U16 desc[UR38][R6.64+0x40], R40 ;  /* 0x0000402806004986 */ /* 0x000fe2000c101526 */
[C---:B------:R-:W-:Y:S01]  /*5660*/  ISETP.GT.AND P2, PT, R3.reuse, RZ, P3 ;  /* 0x000000ff0300720c */ /* 0x040fe20001f44270 */
[-C--:B------:R-:W-:Y:S01]  /*5670*/  FMUL R64, R64, R88.reuse ;  /* 0x0000005840407220 */ /* 0x080fe20000400000 */
[----:B------:R-:W-:Y:S01]  /*5680*/  ISETP.GT.AND P3, PT, R3, 0x8, P3 ;  /* 0x000000080300780c */ /* 0x000fe20001f64270 */
[-C--:B------:R-:W-:Y:S01]  /*5690*/  FMUL R65, R65, R88.reuse ;  /* 0x0000005841417220 */ /* 0x080fe20000400000 */
        /* <DEDUP_REMOVED lines=62> */
[----:B------:R-:W-:-:S02]  /*5a80*/  F2FP.F16.F32.PACK_AB R68, RZ, R68 ;  /* 0x00000044ff44723e */ /* 0x000fc400000000ff */
[----:B------:R-:W-:Y:S01]  /*5a90*/  F2FP.F16.F32.PACK_AB R69, RZ, R69 ;  /* 0x00000045ff45723e */ /* 0x000fe200000000ff */
[----:B------:R-:W-:Y:S01]  /*5aa0*/  @P1 STG.E.U16 desc[UR38][R8.64+0x60], R50 ;  /* 0x0000603208001986 */ /* 0x000fe2000c101526 */
[C---:B------:R-:W-:Y:S02]  /*5ab0*/  ISETP.GT.AND P1, PT, R3.reuse, 0x8, P0 ;  /* 0x000000080300780c */ /* 0x040fe40000724270 */
[C---:B------:R-:W-:Y:S01]  /*5ac0*/  ISETP.GT.AND P0, PT, R4.reuse, 0x40, PT ;  /* 0x000000400400780c */ /* 0x040fe20003f04270 */
[----:B------:R-:W-:Y:S01]  /*5ad0*/  @P3 STG.E.U16 desc[UR38][R8.64+0x62], R51 ;  /* 0x0000623308003986 */ /* 0x000fe2000c101526 */
[----:B------:R-:W-:Y:S02]  /*5ae0*/  ISETP.GT.AND P3, PT, R4, 0x39, PT ;  /* 0x000000390400780c */ /* 0x000fe40003f64270 */
[----:B------:R-:W-:Y:S01]  /*5af0*/  F2FP.F16.F32.PACK_AB R70, RZ, R70 ;  /* 0x00000046ff46723e */ /* 0x000fe200000000ff */
[----:B------:R-:W-:Y:S01]  /*5b00*/  @P4 STG.E.U16 desc[UR38][R6.64+0x70], R52 ;  /* 0x0000703406004986 */ /* 0x000fe2000c101526 */
[----:B------:R-:W-:-:S02]  /*5b10*/  ISETP.GT.AND P2, PT, R3, RZ, P3 ;  /* 0x000000ff0300720c */ /* 0x000fc40001f44270 */
[C---:B------:R-:W-:Y:S02]  /*5b20*/  ISETP.GT.AND P3, PT, R3.reuse, 0x8, P3 ;  /* 0x000000080300780c */ /* 0x040fe40001f64270 */
[----:B------:R-:W-:Y:S02]  /*5b30*/  ISETP.GT.AND P4, PT, R3, RZ, P0 ;  /* 0x000000ff0300720c */ /* 0x000fe40000784270 */
[----:B------:R-:W-:Y:S02]  /*5b40*/  F2FP.F16.F32.PACK_AB R71, RZ, R71 ;  /* 0x00000047ff47723e */ /* 0x000fe400000000ff */
[----:B------:R-:W-:Y:S02]  /*5b50*/  F2FP.F16.F32.PACK_AB R72, RZ, R72 ;  /* 0x00000048ff48723e */ /* 0x000fe400000000ff */
[----:B------:R-:W-:Y:S02]  /*5b60*/  F2FP.F16.F32.PACK_AB R73, RZ, R73 ;  /* 0x00000049ff49723e */ /* 0x000fe400000000ff */
        /* <DEDUP_REMOVED lines=33> */
[----:B------:R-:W-:-:S03]  /*5d80*/  F2FP.F16.F32.PACK_AB R87, RZ, R87 ;  /* 0x00000057ff57723e */ /* 0x000fc600000000ff */
[----:B------:R-:W-:Y:S04]  /*5d90*/  @P2 STG.E.U16 desc[UR38][R6.64+0x92], R61 ;  /* 0x0000923d06002986 */ /* 0x000fe8000c101526 */
[----:B------:R-:W-:Y:S01]  /*5da0*/  @P1 STG.E.U16 desc[UR38][R8.64+0x90], R62 ;  /* 0x0000903e08001986 */ /* 0x000fe2000c101526 */
[----:B------:R-:W-:Y:S02]  /*5db0*/  ISETP.GT.AND P1, PT, R3, 0x8, P0 ;  /* 0x000000080300780c */ /* 0x000fe40000724270 */
[C---:B------:R-:W-:Y:S01]  /*5dc0*/  ISETP.GT.AND P0, PT, R4.reuse, 0x58, PT ;  /* 0x000000580400780c */ /* 0x040fe20003f04270 */
[----:B------:R-:W-:Y:S01]  /*5dd0*/  @P3 STG.E.U16 desc[UR38][R8.64+0x92], R63 ;  /* 0x0000923f08003986 */ /* 0x000fe2000c101526 */
[----:B------:R-:W-:-:S03]  /*5de0*/  ISETP.GT.AND P3, PT, R4, 0x51, PT ;  /* 0x000000510400780c */ /* 0x000fc60003f64270 */
[----:B------:R-:W-:Y:S01]  /*5df0*/  @P4 STG.E.U16 desc[UR38][R6.64+0xa0], R64 ;  /* 0x0000a04006004986 */ /* 0x000fe2000c101526 */
[C---:B------:R-:W-:Y:S02]  /*5e00*/  ISETP.GT.AND P2, PT, R3.reuse, RZ, P3 ;  /* 0x000000ff0300720c */ /* 0x040fe40001f44270 */
[C---:B------:R-:W-:Y:S02]  /*5e10*/  ISETP.GT.AND P3, PT, R3.reuse, 0x8, P3 ;  /* 0x000000080300780c */ /* 0x040fe40001f64270 */
[----:B------:R-:W-:-:S09]  /*5e20*/  ISETP.GT.AND P4, PT, R3, RZ, P0 ;  /* 0x000000ff0300720c */ /* 0x000fd20000784270 */
        /* <DEDUP_REMOVED lines=9> */
[C---:B------:R-:W-:Y:S02]  /*5ec0*/  ISETP.GT.AND P3, PT, R3.reuse, RZ, P0 ;  /* 0x000000ff0300720c */ /* 0x040fe40000764270 */
[----:B------:R-:W-:-:S07]  /*5ed0*/  ISETP.GT.AND P0, PT, R3, 0x8, P0 ;  /* 0x000000080300780c */ /* 0x000fce0000704270 */
[----:B------:R-:W-:Y:S04]  /*5ee0*/  @P2 STG.E.U16 desc[UR38][R6.64+0xb2], R69 ;  /* 0x0000b24506002986 */ /* 0x000fe8000c101526 */
[----:B------:R-:W-:Y:S01]  /*5ef0*/  @P1 STG.E.U16 desc[UR38][R8.64+0xb0], R70 ;  /* 0x0000b04608001986 */ /* 0x000fe2000c101526 */
[----:B------:R-:W-:-:S03]  /*5f00*/  ISETP.GT.AND P1, PT, R4, 0x68, PT ;  /* 0x000000680400780c */ /* 0x000fc60003f24270 */
        /* <DEDUP_REMOVED lines=11> */
[C---:B------:R-:W-:Y:S02]  /*5fc0*/  ISETP.GT.AND P2, PT, R3.reuse, RZ, P0 ;  /* 0x000000ff0300720c */ /* 0x040fe40000744270 */
[----:B------:R-:W-:Y:S01]  /*5fd0*/  ISETP.GT.AND P0, PT, R3, 0x8, P0 ;  /* 0x000000080300780c */ /* 0x000fe20000704270 */
[----:B------:R-:W-:Y:S01]  /*5fe0*/  @P3 STG.E.U16 desc[UR38][R6.64+0xd0], R76 ;  /* 0x0000d04c06003986 */ /* 0x000fe2000c101526 */
[----:B------:R-:W-:-:S04]  /*5ff0*/  ISETP.GT.AND P3, PT, R4, 0x70, PT ;  /* 0x000000700400780c */ /* 0x000fc80003f64270 */
[C---:B------:R-:W-:Y:S02]  /*6000*/  ISETP.GT.AND P4, PT, R3.reuse, RZ, P3 ;  /* 0x000000ff0300720c */ /* 0x040fe40001f84270 */
[----:B------:R-:W-:-:S03]  /*6010*/  ISETP.GT.AND P3, PT, R3, 0x8, P3 ;  /* 0x000000080300780c */ /* 0x000fc60001f64270 */
[----:B------:R-:W-:Y:S01]  /*6020*/  @P2 STG.E.U16 desc[UR38][R6.64+0xd2], R77 ;  /* 0x0000d24d06002986 */ /* 0x000fe2000c101526 */
[----:B------:R-:W-:-:S03]  /*6030*/  ISETP.GT.AND P2, PT, R4, 0x79, PT ;  /* 0x000000790400780c */ /* 0x000fc60003f44270 */
[----:B------:R-:W-:Y:S01]  /*6040*/  @P1 STG.E.U16 desc[UR38][R8.64+0xd0], R78 ;  /* 0x0000d04e08001986 */ /* 0x000fe2000c101526 */
[----:B------:R-:W-:-:S03]  /*6050*/  ISETP.GT.AND P1, PT, R4, 0x78, PT ;  /* 0x000000780400780c */ /* 0x000fc60003f24270 */
[----:B------:R-:W-:Y:S01]  /*6060*/  @P0 STG.E.U16 desc[UR38][R8.64+0xd2], R79 ;  /* 0x0000d24f08000986 */ /* 0x000fe2000c101526 */
[----:B------:R-:W-:-:S03]  /*6070*/  ISETP.GT.AND P0, PT, R4, 0x71, PT ;  /* 0x000000710400780c */ /* 0x000fc60003f04270 */
[----:B------:R-:W-:Y:S01]  /*6080*/  @P4 STG.E.U16 desc[UR38][R6.64+0xe0], R80 ;  /* 0x0000e05006004986 */ /* 0x000fe2000c101526 */
[C---:B------:R-:W-:Y:S02]  /*6090*/  ISETP.GT.AND P4, PT, R3.reuse, RZ, P0 ;  /* 0x000000ff0300720c */ /* 0x040fe40000784270 */
[----:B------:R-:W-:-:S11]  /*60a0*/  ISETP.GT.AND P0, PT, R3, 0x8, P0 ;  /* 0x000000080300780c */ /* 0x000fd60000704270 */
[----:B------:R-:W-:Y:S02]  /*60b0*/  @P4 IMAD.MOV.U32 R4, RZ, RZ, R6 ;  /* 0x000000ffff044224 */ /* 0x000fe400078e0006 */
[----:B------:R-:W-:-:S05]  /*60c0*/  @P4 IMAD.MOV.U32 R5, RZ, RZ, R7 ;  /* 0x000000ffff054224 */ /* 0x000fca00078e0007 */
[----:B------:R0:W-:Y:S01]  /*60d0*/  @P4 STG.E.U16 desc[UR38][R4.64+0xe2], R81 ;  /* 0x0000e25104004986 */ /* 0x0001e2000c101526 */
[C---:B------:R-:W-:Y:S02]  /*60e0*/  ISETP.GT.AND P4, PT, R3.reuse, RZ, P2 ;  /* 0x000000ff0300720c */ /* 0x040fe40001784270 */
[----:B------:R-:W-:Y:S01]  /*60f0*/  ISETP.GT.AND P2, PT, R3, 0x8, P2 ;  /* 0x000000080300780c */ /* 0x000fe20001744270 */
[----:B0-----:R-:W-:Y:S02]  /*6100*/  @P3 IMAD.MOV.U32 R4, RZ, RZ, R8 ;  /* 0x000000ffff043224 */ /* 0x001fe400078e0008 */
[----:B------:R-:W-:-:S05]  /*6110*/  @P3 IMAD.MOV.U32 R5, RZ, RZ, R9 ;  /* 0x000000ffff053224 */ /* 0x000fca00078e0009 */
[----:B------:R0:W-:Y:S01]  /*6120*/  @P3 STG.E.U16 desc[UR38][R4.64+0xe0], R82 ;  /* 0x0000e05204003986 */ /* 0x0001e2000c101526 */
[C---:B------:R-:W-:Y:S02]  /*6130*/  ISETP.GT.AND P3, PT, R3.reuse, RZ, P1 ;  /* 0x000000ff0300720c */ /* 0x040fe40000f64270 */
[----:B------:R-:W-:Y:S01]  /*6140*/  ISETP.GT.AND P1, PT, R3, 0x8, P1 ;  /* 0x000000080300780c */ /* 0x000fe20000f24270 */
[----:B0-----:R-:W-:Y:S02]  /*6150*/  @P0 IMAD.MOV.U32 R4, RZ, RZ, R8 ;  /* 0x000000ffff040224 */ /* 0x001fe400078e0008 */
[----:B------:R-:W-:-:S05]  /*6160*/  @P0 IMAD.MOV.U32 R5, RZ, RZ, R9 ;  /* 0x000000ffff050224 */ /* 0x000fca00078e0009 */
[----:B------:R0:W-:Y:S03]  /*6170*/  @P0 STG.E.U16 desc[UR38][R4.64+0xe2], R83 ;  /* 0x0000e25304000986 */ /* 0x0001e6000c101526 */
[----:B0-----:R-:W-:Y:S02]  /*6180*/  @P3 IMAD.MOV.U32 R4, RZ, RZ, R6 ;  /* 0x000000ffff043224 */ /* 0x001fe400078e0006 */
[----:B------:R-:W-:-:S05]  /*6190*/  @P3 IMAD.MOV.U32 R5, RZ, RZ, R7 ;  /* 0x000000ffff053224 */ /* 0x000fca00078e0007 */
[----:B------:R0:W-:Y:S04]  /*61a0*/  @P3 STG.E.U16 desc[UR38][R4.64+0xf0], R84 ;  /* 0x0000f05404003986 */ /* 0x0001e8000c101526 */
[----:B------:R4:W-:Y:S01]  /*61b0*/  @P4 STG.E.U16 desc[UR38][R6.64+0xf2], R85 ;  /* 0x0000f25506004986 */ /* 0x0009e2000c101526 */
[----:B0-----:R-:W-:Y:S02]  /*61c0*/  @P1 IMAD.MOV.U32 R4, RZ, RZ, R8 ;  /* 0x000000ffff041224 */ /* 0x001fe400078e0008 */
[----:B------:R-:W-:-:S05]  /*61d0*/  @P1 IMAD.MOV.U32 R5, RZ, RZ, R9 ;  /* 0x000000ffff051224 */ /* 0x000fca00078e0009 */
[----:B------:R4:W-:Y:S04]  /*61e0*/  @P1 STG.E.U16 desc[UR38][R4.64+0xf0], R86 ;  /* 0x0000f05604001986 */ /* 0x0009e8000c101526 */
[----:B------:R4:W-:Y:S02]  /*61f0*/  @P2 STG.E.U16 desc[UR38][R8.64+0xf2], R87 ;  /* 0x0000f25708002986 */ /* 0x0009e4000c101526 */
.L_x_160:
[----:B------:R-:W-:Y:S05]  /*6200*/  BSYNC B0 ;  /* 0x0000000000007941 */ /* 0x000fea0003800000 */
.L_x_34:
[----:B------:R-:W-:Y:S01]  /*6210*/  IADD3 R16, P0, R16, UR36, RZ ;  /* 0x0000002410107c10 */ /* 0x000fe2000ff1e0ff */
[----:B------:R-:W-:Y:S01]  /*6220*/  ULDC.64 UR4, c[0x0][0x650] ;  /* 0x0001940000047ab9 */ /* 0x000fe20000000a00 */
[----:B------:R-:W-:Y:S01]  /*6230*/  PRMT R3, RZ, 0x7610, R3 ;  /* 0x00007610ff037816 */ /* 0x000fe20000000003 */
[----:B------:R-:W-:Y:S01]  /*6240*/  IMAD.MOV.U32 R100, RZ, RZ, -0x1 ;  /* 0xffffffffff647424 */ /* 0x000fe200078e00ff */
[----:B------:R-:W-:Y:S01]  /*6250*/  IADD3.X R17, R17, UR42, RZ, P0, !PT ;  /* 0x0000002a11117c10 */ /* 0x000fe200087fe4ff */
[----:B------:R-:W-:Y:S01]  /*6260*/  IMAD.MOV.U32 R99, RZ, RZ, -0x1 ;  /* 0xffffffffff637424 */ /* 0x000fe200078e00ff */
[----:B------:R-:W-:-:S04]  /*6270*/  ISETP.GE.U32.AND P0, PT, R16, UR4, PT ;  /* 0x0000000410007c0c */ /* 0x000fc8000bf06070 */
[----:B------:R-:W-:-:S13]  /*6280*/  ISETP.GE.U32.AND.EX P0, PT, R17, UR5, PT, P0 ;  /* 0x0000000511007c0c */ /* 0x000fda000bf06100 */
[----:B------:R-:W-:Y:S05]  /*6290*/  @P0 BRA `(.L_x_161) ;  /* 0x00000004004c0947 */ /* 0x000fea0003800000 */
[----:B------:R-:W0:Y:S01]  /*62a0*/  LDC.64 R10, c[0x0][0x628] ;  /* 0x00018a00ff0a7b82 */ /* 0x000e220000000a00 */
[----:B---3--:R-:W3:Y:S01]  /*62b0*/  S2R R12, SR_CTAID.X ;  /* 0x00000000000c7919 */ /* 0x008ee20000002500 */
[----:B-12-4-:R-:W-:Y:S02]  /*62c0*/  IMAD.MOV.U32 R8, RZ, RZ, R16 ;  /* 0x000000ffff087224 */ /* 0x016fe400078e0010 */
[----:B------:R-:W-:Y:S01]  /*62d0*/  IMAD.MOV.U32 R9, RZ, RZ, R17 ;  /* 0x000000ffff097224 */ /* 0x000fe200078e0011 */
[----:B------:R-:W1:Y:S03]  /*62e0*/  S2R R20, SR_CTAID.Y ;  /* 0x0000000000147919 */ /* 0x000e660000002600 */
[----:B------:R-:W2:Y:S08]  /*62f0*/  LDC R0, c[0x0][0x630] ;  /* 0x00018c00ff007b82 */ /* 0x000eb00000000800 */
[----:B------:R-:W4:Y:S01]  /*6300*/  LDC.64 R14, c[0x0][0x620] ;  /* 0x00018800ff0e7b82 */ /* 0x000f220000000a00 */
[----:B0-----:R-:W-:-:S04]  /*6310*/  ISETP.NE.U32.AND P0, PT, R10, RZ, PT ;  /* 0x000000ff0a00720c */ /* 0x001fc80003f05070 */
[----:B------:R-:W-:-:S13]  /*6320*/  ISETP.NE.AND.EX P0, PT, R11, RZ, PT, P0 ;  /* 0x000000ff0b00720c */ /* 0x000fda0003f05300 */
[----:B-1234-:R-:W-:Y:S05]  /*6330*/  @!P0 BRA `(.L_x_162) ;  /* 0x0000000000288947 */ /* 0x01efea0003800000 */
        /* <DEDUP_REMOVED lines=10> */
.L_x_162:
[-CC-:B------:R-:W-:Y:S01]  /*63e0*/  SHF.R.U64 R99, R8, R0.reuse, R9.reuse ;  /* 0x0000000008637219 */ /* 0x180fe20000001209 */
[----:B------:R-:W0:Y:S01]  /*63f0*/  LDC.64 R26, c[0x0][0x640] ;  /* 0x00019000ff1a7b82 */ /* 0x000e220000000a00 */
[----:B------:R-:W-:Y:S01]  /*6400*/  SHF.R.U32.HI R0, RZ, R0, R9 ;  /* 0x00000000ff007219 */ /* 0x000fe20000011609 */
[----:B------:R-:W-:Y:S01]  /*6410*/  ULDC UR4, c[0x0][0x150] ;  /* 0x0000540000047ab9 */ /* 0x000fe20000000800 */
[----:B------:R-:W-:Y:S02]  /*6420*/  IADD3 R3, P0, RZ, -R99, RZ ;  /* 0x80000063ff037210 */ /* 0x000fe40007f1e0ff */
[----:B------:R-:W-:-:S03]  /*6430*/  I2FP.F32.U32 R7, R12 ;  /* 0x0000000c00077245 */ /* 0x000fc60000201000 */
[----:B------:R-:W1:Y:S01]  /*6440*/  LDC R6, c[0x0][0x618] ;  /* 0x00018600ff067b82 */ /* 0x000e620000000800 */
[----:B------:R-:W-:Y:S02]  /*6450*/  IMAD.X R5, RZ, RZ, ~R0, P0 ;  /* 0x000000ffff057224 */ /* 0x000fe400000e0e00 */
[----:B------:R-:W-:Y:S01]  /*6460*/  FMUL R7, R7, UR4 ;  /* 0x0000000407077c20 */ /* 0x000fe20008400000 */
[----:B------:R-:W-:Y:S01]  /*6470*/  ULDC UR4, c[0x0][0x154] ;  /* 0x0000550000047ab9 */ /* 0x000fe20000000800 */
[-C--:B------:R-:W-:Y:S02]  /*6480*/  IMAD R0, R5, R14.reuse, RZ ;  /* 0x0000000e05007224 */ /* 0x080fe400078e02ff */
[C---:B------:R-:W-:Y:S01]  /*6490*/  IMAD.WIDE.U32 R4, R3.reuse, R14, R16 ;  /* 0x0000000e03047225 */ /* 0x040fe200078e0010 */
[----:B------:R-:W2:Y:S01]  /*64a0*/  LDC R11, c[0x0][0x608] ;  /* 0x00018200ff0b7b82 */ /* 0x000ea20000000800 */
[----:B------:R-:W3:Y:S02]  /*64b0*/  F2I.U32.TRUNC.NTZ R7, R7 ;  /* 0x0000000700077305 */ /* 0x000ee4000020f000 */
[----:B------:R-:W-:-:S04]  /*64c0*/  IMAD R3, R3, R15, R0 ;  /* 0x0000000f03037224 */ /* 0x000fc800078e0200 */
[----:B------:R-:W-:Y:S01]  /*64d0*/  IMAD.IADD R3, R5, 0x1, R3 ;  /* 0x0000000105037824 */ /* 0x000fe200078e0203 */
[----:B------:R-:W4:Y:S01]  /*64e0*/  LDC R8, c[0x0][0x658] ;  /* 0x00019600ff087b82 */ /* 0x000f220000000800 */
[----:B------:R-:W-:Y:S02]  /*64f0*/  I2FP.F32.U32 R5, R20 ;  /* 0x0000001400057245 */ /* 0x000fe40000201000 */
[----:B0-----:R-:W-:-:S04]  /*6500*/  ISETP.NE.U32.AND P0, PT, R26, RZ, PT ;  /* 0x000000ff1a00720c */ /* 0x001fc80003f05070 */
[----:B------:R-:W-:Y:S01]  /*6510*/  ISETP.NE.AND.EX P0, PT, R27, RZ, PT, P0 ;  /* 0x000000ff1b00720c */ /* 0x000fe20003f05300 */
[----:B------:R-:W0:Y:S01]  /*6520*/  LDC R9, c[0x0][0x144] ;  /* 0x00005100ff097b82 */ /* 0x000e220000000800 */
[-C--:B-1----:R-:W-:Y:S01]  /*6530*/  SHF.R.U64 R13, R4, R6.reuse, R3 ;  /* 0x00000006040d7219 */ /* 0x082fe20000001203 */
[----:B---3--:R-:W-:Y:S01]  /*6540*/  IMAD.MOV R7, RZ, RZ, -R7 ;  /* 0x000000ffff077224 */ /* 0x008fe200078e0a07 */
[----:B------:R-:W-:Y:S01]  /*6550*/  SHF.R.U32.HI R0, RZ, R6, R3 ;  /* 0x00000006ff007219 */ /* 0x000fe20000011603 */
[----:B------:R-:W-:-:S04]  /*6560*/  FMUL R6, R5, UR4 ;  /* 0x0000000405067c20 */ /* 0x000fc80008400000 */
[----:B------:R-:W1:Y:S01]  /*6570*/  LDC R21, c[0x0][0x148] ;  /* 0x00005200ff157b82 */ /* 0x000e620000000800 */
[----:B------:R3:W0:Y:S01]  /*6580*/  F2I.U32.TRUNC.NTZ R14, R6 ;  /* 0x00000006000e7305 */ /* 0x000622000020f000 */
[-CC-:B--2---:R-:W-:Y:S02]  /*6590*/  SHF.R.U64 R10, R13, R11.reuse, R0.reuse ;  /* 0x0000000b0d0a7219 */ /* 0x184fe40000001200 */
[----:B------:R-:W-:-:S04]  /*65a0*/  SHF.R.U32.HI R3, RZ, R11, R0 ;  /* 0x0000000bff037219 */ /* 0x000fc80000011600 */
[----:B-----5:R-:W2:Y:S01]  /*65b0*/  LDC R24, c[0x0][0x648] ;  /* 0x00019200ff187b82 */ /* 0x020ea20000000800 */
[-CC-:B----4-:R-:W-:Y:S02]  /*65c0*/  SHF.R.U64 R15, R10, R8.reuse, R3.reuse ;  /* 0x000000080a0f7219 */ /* 0x190fe40000001203 */
[----:B------:R-:W-:-:S03]  /*65d0*/  SHF.R.U32.HI R5, RZ, R8, R3 ;  /* 0x00000008ff057219 */ /* 0x000fc60000011603 */
[----:B------:R-:W-:Y:S02]  /*65e0*/  IMAD.MOV.U32 R4, RZ, RZ, R15 ;  /* 0x000000ffff047224 */ /* 0x000fe400078e000f */
[----:B------:R-:W4:Y:S01]  /*65f0*/  LDC R28, c[0x0][0x638] ;  /* 0x00018e00ff1c7b82 */ /* 0x000f220000000800 */
[----:B0-----:R-:W-:-:S07]  /*6600*/  IMAD R25, R9, R7, R12 ;  /* 0x0000000709197224 */ /* 0x001fce00078e020c */
[----:B------:R-:W0:Y:S08]  /*6610*/  LDC R29, c[0x0][0x610] ;  /* 0x00018400ff1d7b82 */ /* 0x000e300000000800 */
[----:B------:R-:W0:Y:S01]  /*6620*/  LDC R30, c[0x0][0x600] ;  /* 0x00018000ff1e7b82 */ /* 0x000e220000000800 */
[----:B-1-3--:R-:W-:Y:S05]  /*6630*/  @!P0 BRA `(.L_x_163) ;  /* 0x0000000000288947 */ /* 0x00afea0003800000 */
[----:B------:R-:W1:Y:S02]  /*6640*/  LDC R0, c[0x0][0x64c] ;  /* 0x00019300ff007b82 */ /* 0x000e640000000800 */
[----:B-1----:R-:W-:-:S05]  /*6650*/  IADD3 R3, P0, R15, R0, RZ ;  /* 0x000000000f037210 */ /* 0x002fca0007f1e0ff */
        /* <DEDUP_REMOVED lines=8> */
.L_x_163:
[----:B------:R-:W-:Y:S01]  /*66e0*/  ISETP.NE.AND P0, PT, R2, 0x1, PT ;  /* 0x000000010200780c */ /* 0x000fe20003f05270 */
[----:B------:R-:W-:Y:S01]  /*66f0*/  IMAD.MOV R14, RZ, RZ, -R14 ;  /* 0x000000ffff0e7224 */ /* 0x000fe200078e0a0e */
[----:B--2---:R-:W-:Y:S02]  /*6700*/  SHF.R.U64 R0, R4, R24, R5 ;  /* 0x0000001804007219 */ /* 0x004fe40000001205 */
[----:B------:R-:W-:Y:S02]  /*6710*/  LOP3.LUT R3, R10, R97, RZ, 0xc0, !PT ;  /* 0x000000610a037212 */ /* 0x000fe400078ec0ff */
[----:B------:R-:W-:Y:S01]  /*6720*/  LOP3.LUT R6, R13, R96, RZ, 0xc0, !PT ;  /* 0x000000600d067212 */ /* 0x000fe200078ec0ff */
[----:B------:R-:W-:Y:S02]  /*6730*/  IMAD.MOV R4, RZ, RZ, -R0 ;  /* 0x000000ffff047224 */ /* 0x000fe400078e0a00 */
[----:B------:R-:W-:Y:S02]  /*6740*/  IMAD R0, R92, R0, R3 ;  /* 0x000000005c007224 */ /* 0x000fe400078e0203 */
[----:B----4-:R-:W-:-:S02]  /*6750*/  IMAD R3, R4, R28, R15 ;  /* 0x0000001c04037224 */ /* 0x010fc400078e020f */
[----:B------:R-:W-:Y:S02]  /*6760*/  @P0 IMAD R25, R21, R14, R20 ;  /* 0x0000000e15190224 */ /* 0x000fe400078e0214 */
[----:B0-----:R-:W-:Y:S02]  /*6770*/  IMAD R5, R3, R30, R6 ;  /* 0x0000001e03057224 */ /* 0x001fe400078e0206 */
[----:B------:R-:W-:Y:S02]  /*6780*/  IMAD R0, R0, R29, R25 ;  /* 0x0000001d00007224 */ /* 0x000fe400078e0219 */
[----:B------:R-:W-:-:S03]  /*6790*/  IMAD.MOV.U32 R4, RZ, RZ, 0x1 ;  /* 0x00000001ff047424 */ /* 0x000fc600078e00ff */
[----:B------:R-:W-:Y:S02]  /*67a0*/  SEL R100, R5, R0, !P0 ;  /* 0x0000000005647207 */ /* 0x000fe40004000000 */
[----:B------:R-:W-:Y:S02]  /*67b0*/  PRMT R3, R4, 0x7610, R3 ;  /* 0x0000761004037816 */ /* 0x000fe40000000003 */
[----:B------:R-:W-:-:S07]  /*67c0*/  SEL R0, R0, R5, !P0 ;  /* 0x0000000500007207 */ /* 0x000fce0004000000 */
.L_x_161:
[----:B------:R-:W-:Y:S01]  /*67d0*/  UIMAD.WIDE.U32 UR4, UR41, 0x24924925, URZ ;  /* 0x24924925290478a5 */ /* 0x000fe2000f8e003f */
[----:B------:R-:W-:Y:S01]  /*67e0*/  LOP3.LUT P0, RZ, R3, 0xff, RZ, 0xc0, !PT ;  /* 0x000000ff03ff7812 */ /* 0x000fe2000780c0ff */
[----:B------:R-:W-:Y:S02]  /*67f0*/  IMAD.MOV.U32 R101, RZ, RZ, R0 ;  /* 0x000000ffff657224 */ /* 0x000fe400078e0000 */
[----:B------:R-:W-:-:S04]  /*6800*/  UIADD3 UR4, UR41, -UR5, URZ ;  /* 0x8000000529047290 */ /* 0x000fc8000fffe03f */
[----:B------:R-:W-:-:S04]  /*6810*/  ULEA.HI UR4, UR4, UR5, URZ, 0x1f ;  /* 0x0000000504047291 */ /* 0x000fc8000f8ff83f */
[----:B------:R-:W-:-:S04]  /*6820*/  USHF.R.U32.HI UR4, URZ, 0x2, UR4 ;  /* 0x000000023f047899 */ /* 0x000fc80008011604 */
[----:B------:R-:W-:Y:S01]  /*6830*/  UIMAD UR41, UR4, -0x7, UR41 ;  /* 0xfffffff9042978a4 */ /* 0x000fe2000f8e0229 */
[----:B------:R-:W-:Y:S11]  /*6840*/  @P0 BRA `(.L_x_164) ;  /* 0xffffffac00080947 */ /* 0x000ff6000383ffff */
[----:B------:R-:W-:Y:S05]  /*6850*/  EXIT ;  /* 0x000000000000794d */ /* 0x000fea0003800000 */
.L_x_7:
        /* <DEDUP_REMOVED lines=26> */
.L_x_166:
[----:B------:R-:W0:Y:S01]  /*6a00*/  LDC.64 R28, c[0x0][0x640] ;  /* 0x00019000ff1c7b82 */ /* 0x000e220000000a00 */
[-CC-:B------:R-:W-:Y:S01]  /*6a10*/  SHF.R.U64 R22, R14, R6.reuse, R15.reuse ;  /* 0x000000060e167219 */ /* 0x180fe2000000120f */
[----:B------:R-:W-:Y:S01]  /*6a20*/  IMAD.MOV.U32 R30, RZ, RZ, 0x1 ;  /* 0x00000001ff1e7424 */ /* 0x000fe200078e00ff */
[----:B------:R-:W-:Y:S02]  /*6a30*/  SHF.R.U32.HI R6, RZ, R6, R15 ;  /* 0x00000006ff067219 */ /* 0x000fe4000001160f */
[----:B------:R-:W-:-:S03]  /*6a40*/  IADD3 R13, P0, RZ, -R22, RZ ;  /* 0x80000016ff0d7210 */ /* 0x000fc60007f1e0ff */
[----:B------:R-:W1:Y:S02]  /*6a50*/  LDC R12, c[0x0][0x618] ;  /* 0x00018600ff0c7b82 */ /* 0x000e640000000800 */
[----:B------:R-:W-:-:S04]  /*6a60*/  IMAD.X R11, RZ, RZ, ~R6, P0 ;  /* 0x000000ffff0b7224 */ /* 0x000fc800000e0e06 */
[-C--:B------:R-:W-:Y:S02]  /*6a70*/  IMAD R6, R11, R24.reuse, RZ ;  /* 0x000000180b067224 */ /* 0x080fe400078e02ff */
[----:B------:R-:W2:Y:S01]  /*6a80*/  LDC R14, c[0x0][0x608] ;  /* 0x00018200ff0e7b82 */ /* 0x000ea20000000800 */
[----:B------:R-:W-:-:S04]  /*6a90*/  IMAD.WIDE.U32 R10, R13, R24, R16 ;  /* 0x000000180d0a7225 */ /* 0x000fc800078e0010 */
[----:B------:R-:W-:-:S03]  /*6aa0*/  IMAD R13, R13, R25, R6 ;  /* 0x000000190d0d7224 */ /* 0x000fc600078e0206 */
[----:B------:R-:W3:Y:S01]  /*6ab0*/  LDC R27, c[0x0][0x658] ;  /* 0x00019600ff1b7b82 */ /* 0x000ee20000000800 */
[----:B------:R-:W-:Y:S01]  /*6ac0*/  IMAD.IADD R11, R11, 0x1, R13 ;  /* 0x000000010b0b7824 */ /* 0x000fe200078e020d */
[----:B0-----:R-:W-:-:S04]  /*6ad0*/  ISETP.NE.U32.AND P0, PT, R28, RZ, PT ;  /* 0x000000ff1c00720c */ /* 0x001fc80003f05070 */
[----:B------:R-:W-:Y:S02]  /*6ae0*/  ISETP.NE.AND.EX P0, PT, R29, RZ, PT, P0 ;  /* 0x000000ff1d00720c */ /* 0x000fe40003f05300 */
[----:B------:R-:W0:Y:S01]  /*6af0*/  LDC R24, c[0x0][0x600] ;  /* 0x00018000ff187b82 */ /* 0x000e220000000800 */
[-CC-:B-1----:R-:W-:Y:S01]  /*6b00*/  SHF.R.U64 R8, R10, R12.reuse, R11.reuse ;  /* 0x0000000c0a087219 */ /* 0x182fe2000000120b */
[----:B------:R-:W-:Y:S01]  /*6b10*/  IMAD.MOV.U32 R10, RZ, RZ, -0x1 ;  /* 0xffffffffff0a7424 */ /* 0x000fe200078e00ff */
[----:B------:R-:W-:-:S05]  /*6b20*/  SHF.R.U32.HI R11, RZ, R12, R11 ;  /* 0x0000000cff0b7219 */ /* 0x000fca000001160b */
[----:B------:R-:W1:Y:S01]  /*6b30*/  LDC R25, c[0x0][0x648] ;  /* 0x00019200ff197b82 */ /* 0x000e620000000800 */
[-CC-:B--2---:R-:W-:Y:S02]  /*6b40*/  SHF.R.U64 R21, R8, R14.reuse, R11.reuse ;  /* 0x0000000e08157219 */ /* 0x184fe4000000120b */
[----:B------:R-:W-:-:S05]  /*6b50*/  SHF.R.U32.HI R6, RZ, R14, R11 ;  /* 0x0000000eff067219 */ /* 0x000fca000001160b */
[----:B------:R-:W2:Y:S01]  /*6b60*/  LDC R26, c[0x0][0x638] ;  /* 0x00018e00ff1a7b82 */ /* 0x000ea20000000800 */
[-C--:B---3--:R-:W-:Y:S02]  /*6b70*/  SHF.L.U32 R10, R10, R27.reuse, RZ ;  /* 0x0000001b0a0a7219 */ /* 0x088fe400000006ff */
[-CC-:B------:R-:W-:Y:S02]  /*6b80*/  SHF.R.U64 R23, R21, R27.reuse, R6.reuse ;  /* 0x0000001b15177219 */ /* 0x180fe40000001206 */
[----:B------:R-:W-:Y:S02]  /*6b90*/  LOP3.LUT R32, RZ, R10, RZ, 0x33, !PT ;  /* 0x0000000aff207212 */ /* 0x000fe400078e33ff */
[----:B------:R-:W-:Y:S01]  /*6ba0*/  SHF.R.U32.HI R11, RZ, R27, R6 ;  /* 0x0000001bff0b7219 */ /* 0x000fe20000011606 */
[----:B------:R-:W3:Y:S01]  /*6bb0*/  LDC R31, c[0x0][0x610] ;  /* 0x00018400ff1f7b82 */ /* 0x000ee20000000800 */
[----:B------:R-:W-:Y:S01]  /*6bc0*/  IMAD.MOV.U32 R10, RZ, RZ, R23 ;  /* 0x000000ffff0a7224 */ /* 0x000fe200078e0017 */
[----:B------:R-:W-:Y:S06]  /*6bd0*/  @!P0 BRA `(.L_x_167) ;  /* 0x0000000000288947 */ /* 0x000fec0003800000 */
        /* <DEDUP_REMOVED lines=10> */
.L_x_167:
[----:B------:R-:W-:Y:S02]  /*6c80*/  ISETP.NE.AND P0, PT, R2, 0x1, PT ;  /* 0x000000010200780c */ /* 0x000fe40003f05270 */
[----:B-1----:R-:W-:Y:S01]  /*6c90*/  SHF.R.U64 R6, R10, R25, R11 ;  /* 0x000000190a067219 */ /* 0x002fe2000000120b */
[----:B0-----:R-:W-:Y:S01]  /*6ca0*/  VIADD R11, R24, 0xffffffff ;  /* 0xffffffff180b7836 */ /* 0x001fe20000000000 */
[----:B------:R-:W-:Y:S02]  /*6cb0*/  SHF.L.U32 R30, R30, R27, RZ ;  /* 0x0000001b1e1e7219 */ /* 0x000fe400000006ff */
[----:B------:R-:W-:Y:S01]  /*6cc0*/  LOP3.LUT R5, R21, R32, RZ, 0xc0, !PT ;  /* 0x0000002015057212 */ /* 0x000fe200078ec0ff */
[----:B------:R-:W-:-:S04]  /*6cd0*/  IMAD.MOV R10, RZ, RZ, -R6 ;  /* 0x000000ffff0a7224 */ /* 0x000fc800078e0a06 */
[----:B------:R-:W-:Y:S01]  /*6ce0*/  IMAD R6, R30, R6, R5 ;  /* 0x000000061e067224 */ /* 0x000fe200078e0205 */
[----:B------:R-:W-:Y:S01]  /*6cf0*/  LOP3.LUT R5, R8, R11, RZ, 0xc0, !PT ;  /* 0x0000000b08057212 */ /* 0x000fe200078ec0ff */
[----:B------:R-:W-:Y:S02]  /*6d00*/  @P0 IMAD R7, R9, R20, R4 ;  /* 0x0000001409070224 */ /* 0x000fe400078e0204 */
[----:B--2---:R-:W-:Y:S02]  /*6d10*/  IMAD R4, R10, R26, R23 ;  /* 0x0000001a0a047224 */ /* 0x004fe400078e0217 */
[----:B---3--:R-:W-:Y:S02]  /*6d20*/  IMAD R7, R6, R31, R7 ;  /* 0x0000001f06077224 */ /* 0x008fe400078e0207 */
[----:B------:R-:W-:Y:S02]  /*6d30*/  IMAD R4, R4, R24, R5 ;  /* 0x0000001804047224 */ /* 0x000fe400078e0205 */
[----:B------:R-:W-:-:S02]  /*6d40*/  IMAD.MOV.U32 R8, RZ, RZ, 0x1 ;  /* 0x00000001ff087424 */ /* 0x000fc400078e00ff */
[----:B------:R-:W-:Y:S01]  /*6d50*/  IMAD.MOV.U32 R6, RZ, RZ, R22 ;  /* 0x000000ffff067224 */ /* 0x000fe200078e0016 */
[----:B------:R-:W-:Y:S02]  /*6d60*/  SEL R19, R4, R7, !P0 ;  /* 0x0000000704137207 */ /* 0x000fe40004000000 */
[----:B------:R-:W-:-:S07]  /*6d70*/  SEL R21, R7, R4, !P0 ;  /* 0x0000000407157207 */ /* 0x000fce0004000000 */
.L_x_165:
[----:B------:R-:W-:-:S08]  /*6d80*/  NOP ;  /* 0x0000000000007918 */ /* 0x000fd00000000000 */
[----:B------:R-:W0:-:S00]  /*6d90*/  USETMAXREG.DEALLOC.CTAPOOL 0x28 ;  /* 0x00000028000079c8 */ /* 0x000e0000080e0500 */
[----:B0-----:R-:W-:-:S13]  /*6da0*/  ISETP.NE.AND P0, PT, R3, RZ, PT ;  /* 0x000000ff0300720c */ /* 0x001fda0003f05270 */
[----:B------:R-:W-:Y:S05]  /*6db0*/  @P0 EXIT ;  /* 0x000000000000094d */ /* 0x000fea0003800000 */
[----:B------:R-:W-:Y:S01]  /*6dc0*/  LOP3.LUT P0, RZ, R8, 0xff, RZ, 0xc0, !PT ;  /* 0x000000ff08ff7812 */ /* 0x000fe2000780c0ff */
[----:B------:R-:W-:Y:S02]  /*6dd0*/  IMAD.MOV.U32 R3, RZ, RZ, 0x1 ;  /* 0x00000001ff037424 */ /* 0x000fe400078e00ff */
[----:B------:R-:W-:-:S10]  /*6de0*/  IMAD.MOV.U32 R8, RZ, RZ, RZ ;  /* 0x000000ffff087224 */ /* 0x000fd400078e00ff */
[----:B------:R-:W-:Y:S05]  /*6df0*/  @!P0 BRA `(.L_x_168) ;  /* 0x0000000c004c8947 */ /* 0x000fea0003800000 */
[----:B------:R-:W0:Y:S01]  /*6e00*/  LDC R3, c[0x0][0x28c] ;  /* 0x0000a300ff037b82 */ /* 0x000e220000000800 */
[----:B------:R-:W-:Y:S01]  /*6e10*/  ULDC UR5, c[0x0][0x658] ;  /* 0x0001960000057ab9 */ /* 0x000fe20000000800 */
[----:B------:R-:W-:Y:S01]  /*6e20*/  UMOV UR6, 0xffffffff ;  /* 0xffffffff00067882 */ /* 0x000fe20000000000 */
[----:B------:R-:W-:Y:S01]  /*6e30*/  BSSY B0, `(.L_x_168) ;  /* 0x00000cf000007945 */ /* 0x000fe20003800000 */
[----:B------:R-:W-:Y:S01]  /*6e40*/  USHF.L.U32 UR6, UR6, UR5, URZ ;  /* 0x0000000506067299 */ /* 0x000fe2000800063f */
[----:B------:R-:W-:Y:S01]  /*6e50*/  IMAD.MOV.U32 R10, RZ, RZ, 0x1 ;  /* 0x00000001ff0a7424 */ /* 0x000fe200078e00ff */
[----:B------:R-:W-:Y:S01]  /*6e60*/  LOP3.LUT R9, R18, 0x2, RZ, 0xfc, !PT ;  /* 0x0000000212097812 */ /* 0x000fe200078efcff */
[----:B------:R-:W-:Y:S01]  /*6e70*/  IMAD.MOV.U32 R8, RZ, RZ, RZ ;  /* 0x000000ffff087224 */ /* 0x000fe200078e00ff */
[----:B------:R-:W1:Y:S01]  /*6e80*/  S2UR UR8, SR_CgaCtaId ;  /* 0x00000000000879c3 */ /* 0x000e620000008800 */
[----:B------:R-:W-:Y:S01]  /*6e90*/  ULDC UR4, c[0x0][0x600] ;  /* 0x0001800000047ab9 */ /* 0x000fe20000000800 */
[----:B------:R-:W-:Y:S01]  /*6ea0*/  UMOV UR7, 0x1 ;  /* 0x0000000100077882 */ /* 0x000fe20000000000 */
[----:B------:R-:W-:-:S02]  /*6eb0*/  UIADD3 UR4, UR4, -0x1, URZ ;  /* 0xffffffff04047890 */ /* 0x000fc4000fffe03f */
[----:B------:R-:W-:Y:S02]  /*6ec0*/  USHF.L.U32 UR21, UR7, UR5, URZ ;  /* 0x0000000507157299 */ /* 0x000fe4000800063f */
[----:B------:R-:W-:Y:S01]  /*6ed0*/  ULOP3.LUT UR13, URZ, UR6, URZ, 0x33, !UPT ;  /* 0x000000063f0d7292 */ /* 0x000fe2000f8e333f */
[----:B------:R-:W-:Y:S01]  /*6ee0*/  ULDC.64 UR30, c[0x0][0x198] ;  /* 0x00006600001e7ab9 */ /* 0x000fe20000000a00 */
[----:B0-----:R-:W-:-:S05]  /*6ef0*/  VIADD R3, R3, 0x3f ;  /* 0x0000003f03037836 */ /* 0x001fca0000000000 */
[----:B------:R-:W-:Y:S01]  /*6f00*/  SHF.R.S32.HI R4, RZ, 0x1f, R3 ;  /* 0x0000001fff047819 */ /* 0x000fe20000011403 */
[----:B-1----:R-:W-:-:S03]  /*6f10*/  IMAD.U32 R12, RZ, RZ, UR8 ;  /* 0x00000008ff0c7e24 */ /* 0x002fc6000f8e00ff */
[----:B------:R-:W-:Y:S01]  /*6f20*/  LEA.HI R4, R4, R3, RZ, 0x6 ;  /* 0x0000000304047211 */ /* 0x000fe200078f30ff */
[----:B------:R-:W-:-:S03]  /*6f30*/  IMAD.MOV.U32 R3, RZ, RZ, 0x1 ;  /* 0x00000001ff037424 */ /* 0x000fc600078e00ff */
[----:B------:R-:W-:-:S05]  /*6f40*/  SHF.R.S32.HI R11, RZ, 0x6, R4 ;  /* 0x00000006ff0b7819 */ /* 0x000fca0000011404 */
[----:B------:R-:W-:-:S07]  /*6f50*/  VIADD R13, R11, 0x1 ;  /* 0x000000010b0d7836 */ /* 0x000fce0000000000 */
.L_x_179:
[----:B------:R-:W-:-:S03]  /*6f60*/  UMOV UR5, 0xffffffff ;  /* 0xffffffff00057882 */ /* 0x000fc60000000000 */
[----:B------:R-:W-:Y:S05]  /*6f70*/  BRA.DIV UR5, `(.L_x_169) ;  /* 0x0000001205407947 */ /* 0x000fea000b800000 */
[----:B------:R-:W-:-:S13]  /*6f80*/  ELECT P6, URZ, PT ;  /* 0x00000000003f782f */ /* 0x000fda00038c0000 */
.L_x_193:
[----:B------:R-:W-:Y:S04]  /*6f90*/  BSSY B1, `(.L_x_170) ;  /* 0x0000044000017945 */ /* 0x000fe80003800000 */
[----:B------:R-:W-:Y:S05]  /*6fa0*/  @!P6 BRA `(.L_x_171) ;  /* 0x000000040008e947 */ /* 0x000fea0003800000 */
[----:B------:R-:W0:Y:S02]  /*6fb0*/  LDC R4, c[0x0][0x28c] ;  /* 0x0000a300ff047b82 */ /* 0x000e240000000800 */
[----:B0-----:R-:W-:-:S13]  /*6fc0*/  ISETP.GE.AND P0, PT, R4, 0x1, PT ;  /* 0x000000010400780c */ /* 0x001fda0003f06270 */
[----:B------:R-:W-:Y:S05]  /*6fd0*/  @!P0 BRA `(.L_x_171) ;  /* 0x0000000000fc8947 */ /* 0x000fea0003800000 */
[----:B------:R-:W-:Y:S02]  /*6fe0*/  IMAD R21, R21, 0x8, R12 ;  /* 0x0000000815157824 */ /* 0x000fe400078e020c */
[----:B------:R-:W-:Y:S02]  /*6ff0*/  IMAD.SHL.U32 R19, R19, 0x80, RZ ;  /* 0x0000008013137824 */ /* 0x000fe400078e00ff */
[----:B------:R-:W-:Y:S02]  /*7000*/  IMAD.MOV.U32 R22, RZ, RZ, RZ ;  /* 0x000000ffff167224 */ /* 0x000fe400078e00ff */
[----:B------:R-:W-:Y:S02]  /*7010*/  IMAD.MOV.U32 R4, RZ, RZ, R13 ;  /* 0x000000ffff047224 */ /* 0x000fe400078e000d */
[----:B------:R-:W-:Y:S02]  /*7020*/  IMAD.MOV.U32 R5, RZ, RZ, R3 ;  /* 0x000000ffff057224 */ /* 0x000fe400078e0003 */
[----:B------:R-:W-:-:S02]  /*7030*/  IMAD.MOV.U32 R7, RZ, RZ, R8 ;  /* 0x000000ffff077224 */ /* 0x000fc400078e0008 */
[----:B------:R-:W-:Y:S02]  /*7040*/  IMAD.SHL.U32 R21, R21, 0x10, RZ ;  /* 0x0000001015157824 */ /* 0x000fe400078e00ff */
[----:B------:R-:W-:-:S07]  /*7050*/  VIADD R24, R19, 0x40 ;  /* 0x0000004013187836 */ /* 0x000fce0000000000 */
.L_x_174:
[----:B------:R-:W0:Y:S01]  /*7060*/  S2UR UR5, SR_CgaCtaId ;  /* 0x00000000000579c3 */ /* 0x000e220000008800 */
[----:B------:R-:W-:Y:S02]  /*7070*/  MOV R15, 0x400 ;  /* 0x00000400000f7802 */ /* 0x000fe40000000f00 */
[----:B------:R-:W-:Y:S02]  /*7080*/  SHF.L.U32 R14, R5, 0x1f, RZ ;  /* 0x0000001f050e7819 */ /* 0x000fe400000006ff */
[----:B------:R-:W-:Y:S01]  /*7090*/  ISETP.NE.AND P1, PT, R0, RZ, PT ;  /* 0x000000ff0000720c */ /* 0x000fe20003f25270 */
[----:B0-----:R-:W-:-:S05]  /*70a0*/  IMAD.U32 R12, RZ, RZ, UR5 ;  /* 0x00000005ff0c7e24 */ /* 0x001fca000f8e00ff */
[----:B------:R-:W-:-:S07]  /*70b0*/  LEA R20, R12, R15, 0x18 ;  /* 0x0000000f0c147211 */ /* 0x000fce00078ec0ff */
[----:B------:R-:W0:Y:S01]  /*70c0*/  @!P1 LDC R15, c[0x0][0x500] ;  /* 0x00014000ff0f9b82 */ /* 0x000e220000000800 */
[----:B------:R-:W-:-:S04]  /*70d0*/  IMAD R23, R7, 0x8, R20 ;  /* 0x0000000807177824 */ /* 0x000fc800078e0214 */
[----:B------:R-:W1:Y:S02]  /*70e0*/  SYNCS.PHASECHK.TRANS64.TRYWAIT P0, [R23+URZ+0x38], R14 ;  /* 0x0000380e170075a7 */ /* 0x000e64000800017f */
[----:B-1----:R-:W-:Y:S05]  /*70f0*/  @!P0 BRA `(.L_x_172) ;  /* 0x0000001000008947 */ /* 0x002fea0003800000 */
.L_x_194:
[----:B-1----:R-:W-:Y:S01]  /*7100*/  PRMT R14, R9, 0x9910, RZ ;  /* 0x00009910090e7816 */ /* 0x002fe200000000ff */
[----:B0-----:R0:W-:Y:S03]  /*7110*/  @!P1 SYNCS.ARRIVE.TRANS64 RZ, [R23+URZ], R15 ;  /* 0x0000000f17ff99a7 */ /* 0x0011e6000800003f */
[----:B------:R-:W-:-:S13]  /*7120*/  ISETP.NE.AND P0, PT, R14, 0x2, PT ;  /* 0x000000020e00780c */ /* 0x000fda0003f05270 */
[----:B0-----:R-:W-:Y:S05]  /*7130*/  @P0 BRA `(.L_x_173) ;  /* 0x0000000000040947 */ /* 0x001fea0003800000 */
[----:B------:R-:W-:Y:S01]  /*7140*/  BPT.TRAP 0x1 ;  /* 0x000000040000795c */ /* 0x000fe20000300000 */
.L_x_173:
[----:B------:R-:W-:Y:S01]  /*7150*/  IMAD R14, R7, 0x8, R12 ;  /* 0x00000008070e7824 */ /* 0x000fe200078e020c */
[----:B------:R-:W-:Y:S01]  /*7160*/  R2UR UR27, R22 ;  /* 0x00000000161b72ca */ /* 0x000fe200000e0000 */
[----:B------:R-:W-:Y:S01]  /*7170*/  VIADD R4, R4, 0xffffffff ;  /* 0xffffffff04047836 */ /* 0x000fe20000000000 */
[----:B------:R-:W-:Y:S01]  /*7180*/  R2UR UR9, R23 ;  /* 0x00000000170972ca */ /* 0x000fe200000e0000 */
[----:B------:R-:W-:Y:S01]  /*7190*/  IMAD.SHL.U32 R14, R14, 0x400, RZ ;  /* 0x000004000e0e7824 */ /* 0x000fe200078e00ff */
[----:B------:R-:W-:Y:S01]  /*71a0*/  R2UR UR12, R6 ;  /* 0x00000000060c72ca */ /* 0x000fe200000e0000 */
[----:B------:R-:W-:Y:S01]  /*71b0*/  UIADD3 UR6, UP0, UR30, 0xf0, URZ ;  /* 0x000000f01e067890 */ /* 0x000fe2000ff1e03f */
[----:B------:R-:W-:Y:S01]  /*71c0*/  R2UR UR11, R21 ;  /* 0x00000000150b72ca */ /* 0x000fe200000e0000 */
[--C-:B------:R-:W-:Y:S01]  /*71d0*/  IMAD R14, R14, 0x2, R20.reuse ;  /* 0x000000020e0e7824 */ /* 0x100fe200078e0214 */
[----:B------:R-:W-:Y:S01]  /*71e0*/  UIADD3 UR32, UP1, UR30, 0x1f0, URZ ;  /* 0x000001f01e207890 */ /* 0x000fe2000ff3e03f */
[----:B------:R-:W-:Y:S01]  /*71f0*/  IMAD R20, R7, 0x4000, R20 ;  /* 0x0000400007147824 */ /* 0x000fe200078e0214 */
[----:B------:R-:W-:Y:S01]  /*7200*/  R2UR UR26, R19 ;  /* 0x00000000131a72ca */ /* 0x000fe200000e0000 */
[----:B------:R-:W-:Y:S01]  /*7210*/  UIADD3.X UR7, URZ, UR31, URZ, UP0, !UPT ;  /* 0x0000001f3f077290 */ /* 0x000fe200087fe43f */
[----:B------:R-:W-:Y:S01]  /*7220*/  R2UR UR5, R14 ;  /* 0x000000000e0572ca */ /* 0x000fe200000e0000 */
[----:B------:R-:W-:Y:S01]  /*7230*/  UIADD3.X UR33, URZ, UR31, URZ, UP1, !UPT ;  /* 0x0000001f3f217290 */ /* 0x000fe20008ffe43f */
[----:B------:R-:W-:Y:S01]  /*7240*/  R2UR UR16, R20 ;  /* 0x00000000141072ca */ /* 0x000fe200000e0000 */
[----:B------:R-:W-:Y:S01]  /*7250*/  VIADD R7, R7, 0x1 ;  /* 0x0000000107077836 */ /* 0x000fe20000000000 */
[----:B------:R-:W-:Y:S01]  /*7260*/  R2UR UR18, R24 ;  /* 0x00000000181272ca */ /* 0x000fe200000e0000 */
[----:B------:R-:W-:Y:S01]  /*7270*/  UMOV UR22, 0xff0000 ;  /* 0x00ff000000167882 */ /* 0x000fe20000000000 */
[----:B------:R-:W-:Y:S01]  /*7280*/  ISETP.GT.AND P1, PT, R4, 0x1, PT ;  /* 0x000000010400780c */ /* 0x000fe20003f24270 */
[----:B------:R-:W-:Y:S01]  /*7290*/  UMOV UR14, 0x0 ;  /* 0x00000000000e7882 */ /* 0x000fe20000000000 */
[----:B------:R-:W-:Y:S01]  /*72a0*/  ISETP.NE.AND P0, PT, R7, 0x7, PT ;  /* 0x000000070700780c */ /* 0x000fe20003f05270 */
[----:B------:R-:W-:Y:S01]  /*72b0*/  UMOV UR15, 0x10000000 ;  /* 0x10000000000f7882 */ /* 0x000fe20000000000 */
[----:B------:R-:W-:Y:S01]  /*72c0*/  UMOV UR10, UR27 ;  /* 0x0000001b000a7c82 */ /* 0x000fe20008000000 */
[----:B------:R-:W-:Y:S01]  /*72d0*/  UMOV UR25, UR9 ;  /* 0x0000000900197c82 */ /* 0x000fe20008000000 */
[----:B------:R-:W-:Y:S01]  /*72e0*/  UMOV UR28, UR12 ;  /* 0x0000000c001c7c82 */ /* 0x000fe20008000000 */
[----:B------:R-:W-:Y:S01]  /*72f0*/  UIADD3 UR8, UR5, 0x180, URZ ;  /* 0x0000018005087890 */ /* 0x000fe2000fffe03f */
[----:B------:R-:W-:Y:S01]  /*7300*/  SEL R14, RZ, 0x1, P0 ;  /* 0x00000001ff0e7807 */ /* 0x000fe20000000000 */
[----:B------:R-:W-:Y:S01]  /*7310*/  UIADD3 UR24, UR16, 0x1c180, URZ ;  /* 0x0001c18010187890 */ /* 0x000fe2000fffe03f */
[----:B------:R-:W-:Y:S01]  /*7320*/  VIADD R22, R22, 0x40 ;  /* 0x0000004016167836 */ /* 0x000fe20000000000 */
[----:B------:R-:W-:Y:S01]  /*7330*/  UIADD3 UR16, UR16, 0x1e180, URZ ;  /* 0x0001e18010107890 */ /* 0x000fe2000fffe03f */
[----:B------:R-:W-:Y:S01]  /*7340*/  LOP3.LUT R5, R5, R14, RZ, 0x3c, !PT ;  /* 0x0000000e05057212 */ /* 0x000fe200078e3cff */
[----:B------:R-:W-:Y:S01]  /*7350*/  UMOV UR17, UR9 ;  /* 0x0000000900117c82 */ /* 0x000fe20008000000 */
[----:B------:R-:W-:Y:S01]  /*7360*/  UMOV UR19, UR27 ;  /* 0x0000001b00137c82 */ /* 0x000fe20008000000 */
[----:B------:R-:W-:Y:S01]  /*7370*/  UMOV UR20, UR12 ;  /* 0x0000000c00147c82 */ /* 0x000fe20008000000 */
[----:B------:R0:W-:Y:S01]  /*7380*/  UTMALDG.3D.MULTICAST [UR8], [UR6], UR22, desc[UR14] ;  /* 0x00000e08060073b4 */ /* 0x0001e20008011816 */
[----:B------:R-:W-:Y:S01]  /*7390*/  SEL R7, R7, RZ, P0 ;  /* 0x000000ff07077207 */ /* 0x000fe20000000000 */
[----:B------:R0:W-:Y:S02]  /*73a0*/  UTMALDG.3D [UR24], [UR32], desc[UR14] ;  /* 0x00000e18200075b4 */ /* 0x0001e40008011000 */
[----:B------:R0:W-:Y:S02]  /*73b0*/  UTMALDG.3D [UR16], [UR32], desc[UR14] ;  /* 0x00000e10200075b4 */ /* 0x0001e40008011000 */
[----:B0-----:R-:W-:Y:S05]  /*73c0*/  @P1 BRA `(.L_x_174) ;  /* 0xfffffffc00241947 */ /* 0x001fea000383ffff */
.L_x_171:
[----:B------:R-:W-:Y:S05]  /*73d0*/  BSYNC B1 ;  /* 0x0000000000017941 */ /* 0x000fea0003800000 */
.L_x_170:
[----:B------:R-:W-:Y:S01]  /*73e0*/  LOP3.LUT P1, RZ, R10, 0xff, RZ, 0xc0, !PT ;  /* 0x000000ff0aff7812 */ /* 0x000fe2000782c0ff */
[C---:B------:R-:W-:Y:S01]  /*73f0*/  IMAD.IADD R15, R11.reuse, 0x1, R8 ;  /* 0x000000010b0f7824 */ /* 0x040fe200078e0208 */
[----:B------:R-:W-:Y:S01]  /*7400*/  ULDC.64 UR6, c[0x0][0x650] ;  /* 0x0001940000067ab9 */ /* 0x000fe20000000a00 */
[----:B------:R-:W-:Y:S01]  /*7410*/  ISETP.GE.U32.AND P2, PT, R11, 0x7, PT ;  /* 0x000000070b00780c */ /* 0x000fe20003f46070 */
[----:B------:R-:W-:Y:S01]  /*7420*/  BSSY B1, `(.L_x_175) ;  /* 0x000006d000017945 */ /* 0x000fe20003800000 */
[C---:B------:R-:W-:Y:S01]  /*7430*/  IMAD.WIDE.U32 R4, R15.reuse, 0x24924925, RZ ;  /* 0x249249250f047825 */ /* 0x040fe200078e00ff */
[----:B------:R-:W-:Y:S02]  /*7440*/  ISETP.GT.U32.AND P0, PT, R15, 0x6, PT ;  /* 0x000000060f00780c */ /* 0x000fe40003f04070 */
[----:B------:R-:W-:Y:S01]  /*7450*/  PRMT R10, RZ, 0x7610, R10 ;  /* 0x00007610ff0a7816 */ /* 0x000fe2000000000a */
[----:B------:R-:W-:Y:S01]  /*7460*/  IMAD.MOV.U32 R21, RZ, RZ, -0x1 ;  /* 0xffffffffff157424 */ /* 0x000fe200078e00ff */
[----:B------:R-:W-:Y:S01]  /*7470*/  ISETP.LT.U32.AND P0, PT, R11, 0x7, P0 ;  /* 0x000000070b00780c */ /* 0x000fe20000701070 */
[----:B------:R-:W-:-:S02]  /*7480*/  IMAD.MOV.U32 R19, RZ, RZ, -0x1 ;  /* 0xffffffffff137424 */ /* 0x000fc400078e00ff */
[----:B------:R-:W0:Y:S01]  /*7490*/  @P1 S2R R12, SR_CgaCtaId ;  /* 0x00000000000c1919 */ /* 0x000e220000008800 */
[----:B------:R-:W-:Y:S02]  /*74a0*/  SEL R4, RZ, 0x1, !P0 ;  /* 0x00000001ff047807 */ /* 0x000fe40004000000 */
[----:B------:R-:W-:Y:S02]  /*74b0*/  IADD3 R16, P0, R16, UR36, RZ ;  /* 0x0000002410107c10 */ /* 0x000fe4000ff1e0ff */
[----:B------:R-:W-:Y:S02]  /*74c0*/  @P1 MOV R7, 0x400 ;  /* 0x0000040000071802 */ /* 0x000fe40000000f00 */
[----:B------:R-:W-:Y:S02]  /*74d0*/  IADD3.X R17, R17, UR42, RZ, P0, !PT ;  /* 0x0000002a11117c10 */ /* 0x000fe400087fe4ff */
[----:B------:R-:W-:Y:S02]  /*74e0*/  ISETP.GE.U32.AND P0, PT, R16, UR6, PT ;  /* 0x0000000610007c0c */ /* 0x000fe4000bf06070 */
[----:B------:R-:W-:-:S02]  /*74f0*/  LOP3.LUT R3, R3, R4, RZ, 0x3c, !PT ;  /* 0x0000000403037212 */ /* 0x000fc400078e3cff */
[----:B------:R-:W-:Y:S02]  /*7500*/  ISETP.GE.U32.AND.EX P0, PT, R17, UR7, PT, P0 ;  /* 0x0000000711007c0c */ /* 0x000fe4000bf06100 */
[----:B------:R-:W-:Y:S02]  /*7510*/  PRMT R4, RZ, 0x7610, R4 ;  /* 0x00007610ff047816 */ /* 0x000fe40000000004 */
[----:B0-----:R-:W-:Y:S01]  /*7520*/  @P1 LEA R6, R12, R7, 0x18 ;  /* 0x000000070c061211 */ /* 0x001fe200078ec0ff */
[----:B------:R-:W-:-:S03]  /*7530*/  IMAD.IADD R7, R15, 0x1, -R5 ;  /* 0x000000010f077824 */ /* 0x000fc600078e0a05 */
[----:B------:R0:W-:Y:S02]  /*7540*/  @P1 SYNCS.ARRIVE.TRANS64.A1T0 RZ, [R6+URZ+0x88], RZ ;  /* 0x000088ff06ff19a7 */ /* 0x0001e4000810003f */
[----:B------:R-:W-:-:S04]  /*7550*/  LEA.HI R7, R7, R5, RZ, 0x1f ;  /* 0x0000000507077211 */ /* 0x000fc800078ff8ff */
[----:B------:R-:W-:Y:S01]  /*7560*/  SHF.R.U32.HI R8, RZ, 0x2, R7 ;  /* 0x00000002ff087819 */ /* 0x000fe20000011607 */
[----:B0-----:R-:W-:-:S03]  /*7570*/  IMAD.MOV.U32 R6, RZ, RZ, -0x1 ;  /* 0xffffffffff067424 */ /* 0x001fc600078e00ff */
[----:B------:R-:W-:Y:S01]  /*7580*/  @P2 LOP3.LUT R3, R3, 0x1, R8, 0x78, !PT ;  /* 0x0000000103032812 */ /* 0x000fe200078e7808 */
[----:B------:R-:W-:Y:S01]  /*7590*/  IMAD R8, R8, -0x7, R15 ;  /* 0xfffffff908087824 */ /* 0x000fe200078e020f */
[----:B------:R-:W-:Y:S06]  /*75a0*/  @P0 BRA `(.L_x_176) ;  /* 0x0000000400500947 */ /* 0x000fec0003800000 */
[----:B------:R-:W0:Y:S01]  /*75b0*/  S2R R19, SR_CTAID.X ;  /* 0x0000000000137919 */ /* 0x000e220000002500 */
[----:B------:R-:W-:Y:S01]  /*75c0*/  ULDC.64 UR6, c[0x0][0x628] ;  /* 0x00018a0000067ab9 */ /* 0x000fe20000000a00 */
[----:B------:R-:W1:Y:S01]  /*75d0*/  LDC R20, c[0x0][0x144] ;  /* 0x00005100ff147b82 */ /* 0x000e620000000800 */
[----:B------:R-:W-:Y:S01]  /*75e0*/  ISETP.NE.U32.AND P0, PT, RZ, UR6, PT ;  /* 0x00000006ff007c0c */ /* 0x000fe2000bf05070 */
[----:B------:R-:W2:Y:S01]  /*75f0*/  S2R R14, SR_CTAID.Y ;  /* 0x00000000000e7919 */ /* 0x000ea20000002600 */
[----:B------:R-:W-:Y:S01]  /*7600*/  ULDC UR8, c[0x0][0x630] ;  /* 0x00018c0000087ab9 */ /* 0x000fe20000000800 */
[----:B------:R-:W-:Y:S01]  /*7610*/  ULDC UR9, c[0x0][0x150] ;  /* 0x0000540000097ab9 */ /* 0x000fe20000000800 */
[----:B------:R-:W-:Y:S01]  /*7620*/  ISETP.NE.AND.EX P0, PT, RZ, UR7, PT, P0 ;  /* 0x00000007ff007c0c */ /* 0x000fe2000bf05300 */
[----:B------:R-:W-:Y:S02]  /*7630*/  IMAD.MOV.U32 R4, RZ, RZ, R16 ;  /* 0x000000ffff047224 */ /* 0x000fe400078e0010 */
[----:B------:R-:W-:Y:S01]  /*7640*/  IMAD.MOV.U32 R5, RZ, RZ, R17 ;  /* 0x000000ffff057224 */ /* 0x000fe200078e0011 */
[----:B0-----:R-:W-:-:S09]  /*7650*/  I2FP.F32.U32 R21, R19 ;  /* 0x0000001300157245 */ /* 0x001fd20000201000 */
[----:B------:R-:W-:Y:S05]  /*7660*/  @!P0 BRA `(.L_x_177) ;  /* 0x0000000000288947 */ /* 0x000fea0003800000 */
[----:B------:R-:W-:Y:S02]  /*7670*/  ULDC UR5, c[0x0][0x634] ;  /* 0x00018d0000057ab9 */ /* 0x000fe40000000800 */
[----:B------:R-:W-:-:S05]  /*7680*/  IADD3 R5, P0, R16, UR5, RZ ;  /* 0x0000000510057c10 */ /* 0x000fca000ff1e0ff */
[----:B------:R-:W-:-:S04]  /*7690*/  IMAD.X R15, RZ, RZ, R17, P0 ;  /* 0x000000ffff0f7224 */ /* 0x000fc800000e0611 */
[----:B------:R-:W-:-:S04]  /*76a0*/  IMAD.WIDE.U32 R6, R15, UR6, RZ ;  /* 0x000000060f067c25 */ /* 0x000fc8000f8e00ff */
[----:B------:R-:W-:-:S04]  /*76b0*/  IMAD.WIDE.U32 R6, P0, R5, UR7, R6 ;  /* 0x0000000705067c25 */ /* 0x000fc8000f800006 */
[----:B------:R-:W-:-:S04]  /*76c0*/  IMAD.WIDE.U32 R4, R5, UR6, RZ ;  /* 0x0000000605047c25 */ /* 0x000fc8000f8e00ff */
[----:B------:R-:W-:Y:S01]  /*76d0*/  IMAD.MOV.U32 R4, RZ, RZ, R7 ;  /* 0x000000ffff047224 */ /* 0x000fe200078e0007 */
[----:B------:R-:W-:Y:S01]  /*76e0*/  IADD3 RZ, P1, R5, R6, RZ ;  /* 0x0000000605ff7210 */ /* 0x000fe20007f3e0ff */
[----:B------:R-:W-:-:S04]  /*76f0*/  IMAD.X R5, RZ, RZ, RZ, P0 ;  /* 0x000000ffff057224 */ /* 0x000fc800000e06ff */
[----:B------:R-:W-:-:S08]  /*7700*/  IMAD.WIDE.U32.X R4, R15, UR7, R4, P1 ;  /* 0x000000070f047c25 */ /* 0x000fd000088e0404 */
.L_x_177:
[----:B------:R-:W-:Y:S01]  /*7710*/  FMUL R21, R21, UR9 ;  /* 0x0000000915157c20 */ /* 0x000fe20008400000 */
[--C-:B------:R-:W-:Y:S01]  /*7720*/  SHF.R.U64 R15, R4, UR8, R5.reuse ;  /* 0x00000008040f7c19 */ /* 0x100fe20008001205 */
[----:B------:R-:W-:Y:S01]  /*7730*/  ULDC.64 UR6, c[0x0][0x620] ;  /* 0x0001880000067ab9 */ /* 0x000fe20000000a00 */
[----:B------:R-:W-:Y:S01]  /*7740*/  SHF.R.U32.HI R4, RZ, UR8, R5 ;  /* 0x00000008ff047c19 */ /* 0x000fe20008011605 */
[----:B------:R-:W-:Y:S01]  /*7750*/  ULDC.64 UR8, c[0x0][0x640] ;  /* 0x0001900000087ab9 */ /* 0x000fe20000000a00 */
[----:B------:R-:W-:Y:S01]  /*7760*/  IADD3 R5, P0, RZ, -R15, RZ ;  /* 0x8000000fff057210 */ /* 0x000fe20007f1e0ff */
[----:B------:R-:W0:Y:S01]  /*7770*/  F2I.U32.TRUNC.NTZ R21, R21 ;  /* 0x0000001500157305 */ /* 0x000e22000020f000 */
[----:B------:R-:W-:-:S03]  /*7780*/  ULDC UR5, c[0x0][0x618] ;  /* 0x0001860000057ab9 */ /* 0x000fc60000000800 */
[----:B------:R-:W-:Y:S01]  /*7790*/  IMAD.X R4, RZ, RZ, ~R4, P0 ;  /* 0x000000ffff047224 */ /* 0x000fe200000e0e04 */
[----:B------:R-:W-:-:S03]  /*77a0*/  ISETP.NE.U32.AND P0, PT, RZ, UR8, PT ;  /* 0x00000008ff007c0c */ /* 0x000fc6000bf05070 */
[----:B------:R-:W-:Y:S01]  /*77b0*/  IMAD R4, R4, UR6, RZ ;  /* 0x0000000604047c24 */ /* 0x000fe2000f8e02ff */
[----:B------:R-:W-:-:S03]  /*77c0*/  ISETP.NE.AND.EX P0, PT, RZ, UR9, PT, P0 ;  /* 0x00000009ff007c0c */ /* 0x000fc6000bf05300 */
[C---:B------:R-:W-:Y:S02]  /*77d0*/  IMAD R7, R5.reuse, UR7, R4 ;  /* 0x0000000705077c24 */ /* 0x040fe4000f8e0204 */
[----:B------:R-:W-:Y:S01]  /*77e0*/  IMAD.WIDE.U32 R4, R5, UR6, R16 ;  /* 0x0000000605047c25 */ /* 0x000fe2000f8e0010 */
[----:B------:R-:W-:-:S03]  /*77f0*/  ULDC UR6, c[0x0][0x154] ;  /* 0x0000550000067ab9 */ /* 0x000fc60000000800 */
[----:B0-----:R-:W-:Y:S02]  /*7800*/  IMAD.MOV R6, RZ, RZ, -R21 ;  /* 0x000000ffff067224 */ /* 0x001fe400078e0a15 */
[----:B------:R-:W0:Y:S01]  /*7810*/  LDC R21, c[0x0][0x148] ;  /* 0x00005200ff157b82 */ /* 0x000e220000000800 */
[----:B------:R-:W-:Y:S02]  /*7820*/  IMAD.IADD R5, R5, 0x1, R7 ;  /* 0x0000000105057824 */ /* 0x000fe400078e0207 */
[----:B-1----:R-:W-:Y:S01]  /*7830*/  IMAD R19, R20, R6, R19 ;  /* 0x0000000614137224 */ /* 0x002fe200078e0213 */
[----:B--2---:R-:W-:Y:S02]  /*7840*/  I2FP.F32.U32 R6, R14 ;  /* 0x0000000e00067245 */ /* 0x004fe40000201000 */
[--C-:B------:R-:W-:Y:S02]  /*7850*/  SHF.R.U64 R20, R4, UR5, R5.reuse ;  /* 0x0000000504147c19 */ /* 0x100fe40008001205 */
[----:B------:R-:W-:Y:S01]  /*7860*/  SHF.R.U32.HI R5, RZ, UR5, R5 ;  /* 0x00000005ff057c19 */ /* 0x000fe20008011605 */
[----:B------:R-:W-:Y:S01]  /*7870*/  FMUL R6, R6, UR6 ;  /* 0x0000000606067c20 */ /* 0x000fe20008400000 */
[----:B------:R-:W-:-:S02]  /*7880*/  ULDC UR5, c[0x0][0x608] ;  /* 0x0001820000057ab9 */ /* 0x000fc40000000800 */
[--C-:B------:R-:W-:Y:S01]  /*7890*/  SHF.R.U64 R23, R20, UR5, R5.reuse ;  /* 0x0000000514177c19 */ /* 0x100fe20008001205 */
[----:B------:R1:W2:Y:S01]  /*78a0*/  F2I.U32.TRUNC.NTZ R24, R6 ;  /* 0x0000000600187305 */ /* 0x0002a2000020f000 */
[----:B------:R-:W-:Y:S01]  /*78b0*/  SHF.R.U32.HI R4, RZ, UR5, R5 ;  /* 0x00000005ff047c19 */ /* 0x000fe20008011605 */
[----:B------:R-:W-:-:S03]  /*78c0*/  ULDC UR5, c[0x0][0x658] ;  /* 0x0001960000057ab9 */ /* 0x000fc60000000800 */
[--C-:B------:R-:W-:Y:S02]  /*78d0*/  SHF.R.U64 R22, R23, UR5, R4.reuse ;  /* 0x0000000517167c19 */ /* 0x100fe40008001204 */
[----:B------:R-:W-:-:S03]  /*78e0*/  SHF.R.U32.HI R25, RZ, UR5, R4 ;  /* 0x00000005ff197c19 */ /* 0x000fc60008011604 */
[----:B------:R-:W-:Y:S02]  /*78f0*/  IMAD.MOV.U32 R4, RZ, RZ, R22 ;  /* 0x000000ffff047224 */ /* 0x000fe400078e0016 */
[----:B------:R-:W-:Y:S01]  /*7900*/  IMAD.MOV.U32 R5, RZ, RZ, R25 ;  /* 0x000000ffff057224 */ /* 0x000fe200078e0019 */
[----:B-1----:R-:W-:Y:S06]  /*7910*/  @!P0 BRA `(.L_x_178) ;  /* 0x0000000000288947 */ /* 0x002fec0003800000 */
        /* <DEDUP_REMOVED lines=10> */
.L_x_178:
[----:B------:R-:W-:Y:S01]  /*79c0*/  ISETP.NE.AND P0, PT, R2, 0x1, PT ;  /* 0x000000010200780c */ /* 0x000fe20003f05270 */
[----:B------:R-:W-:Y:S01]  /*79d0*/  ULDC UR5, c[0x0][0x648] ;  /* 0x0001920000057ab9 */ /* 0x000fe20000000800 */
[----:B------:R-:W-:Y:S01]  /*79e0*/  LOP3.LUT R23, R23, UR13, RZ, 0xc0, !PT ;  /* 0x0000000d17177c12 */ /* 0x000fe2000f8ec0ff */
[----:B--2---:R-:W-:Y:S01]  /*79f0*/  IMAD.MOV R24, RZ, RZ, -R24 ;  /* 0x000000ffff187224 */ /* 0x004fe200078e0a18 */
[----:B------:R-:W-:Y:S01]  /*7a00*/  SHF.R.U64 R4, R4, UR5, R5 ;  /* 0x0000000504047c19 */ /* 0x000fe20008001205 */
[----:B------:R-:W-:Y:S01]  /*7a10*/  ULDC UR5, c[0x0][0x638] ;  /* 0x00018e0000057ab9 */ /* 0x000fe20000000800 */
[----:B------:R-:W-:Y:S01]  /*7a20*/  LOP3.LUT R7, R20, UR4, RZ, 0xc0, !PT ;  /* 0x0000000414077c12 */ /* 0x000fe2000f8ec0ff */
[----:B------:R-:W-:Y:S01]  /*7a30*/  ULDC UR6, c[0x0][0x610] ;  /* 0x0001840000067ab9 */ /* 0x000fe20000000800 */
[----:B------:R-:W-:Y:S02]  /*7a40*/  IMAD.MOV.U32 R6, RZ, RZ, R15 ;  /* 0x000000ffff067224 */ /* 0x000fe400078e000f */
[----:B------:R-:W-:-:S02]  /*7a50*/  IMAD.MOV R5, RZ, RZ, -R4 ;  /* 0x000000ffff057224 */ /* 0x000fc400078e0a04 */
[----:B------:R-:W-:Y:S02]  /*7a60*/  IMAD R4, R4, UR21, R23 ;  /* 0x0000001504047c24 */ /* 0x000fe4000f8e0217 */
[----:B0-----:R-:W-:Y:S02]  /*7a70*/  @P0 IMAD R19, R21, R24, R14 ;  /* 0x0000001815130224 */ /* 0x001fe400078e020e */
[----:B------:R-:W-:Y:S01]  /*7a80*/  IMAD R22, R5, UR5, R22 ;  /* 0x0000000505167c24 */ /* 0x000fe2000f8e0216 */
[----:B------:R-:W-:Y:S01]  /*7a90*/  ULDC UR5, c[0x0][0x600] ;  /* 0x0001800000057ab9 */ /* 0x000fe20000000800 */
[----:B------:R-:W-:Y:S02]  /*7aa0*/  IMAD R21, R4, UR6, R19 ;  /* 0x0000000604157c24 */ /* 0x000fe4000f8e0213 */
[----:B------:R-:W-:Y:S02]  /*7ab0*/  IMAD R22, R22, UR5, R7 ;  /* 0x0000000516167c24 */ /* 0x000fe4000f8e0207 */
[----:B------:R-:W-:-:S03]  /*7ac0*/  IMAD.MOV.U32 R4, RZ, RZ, 0x1 ;  /* 0x00000001ff047424 */ /* 0x000fc600078e00ff */
[----:B------:R-:W-:Y:S02]  /*7ad0*/  SEL R19, R22, R21, !P0 ;  /* 0x0000001516137207 */ /* 0x000fe40004000000 */
[----:B------:R-:W-:-:S07]  /*7ae0*/  SEL R21, R21, R22, !P0 ;  /* 0x0000001615157207 */ /* 0x000fce0004000000 */
.L_x_176:
[----:B------:R-:W-:Y:S05]  /*7af0*/  BSYNC B1 ;  /* 0x0000000000017941 */ /* 0x000fea0003800000 */
.L_x_175:
[----:B------:R-:W-:-:S13]  /*7b00*/  LOP3.LUT P0, RZ, R4, 0xff, RZ, 0xc0, !PT ;  /* 0x000000ff04ff7812 */ /* 0x000fda000780c0ff */
[----:B------:R-:W-:Y:S05]  /*7b10*/  @P0 BRA `(.L_x_179) ;  /* 0xfffffff400100947 */ /* 0x000fea000383ffff */
[----:B------:R-:W-:Y:S05]  /*7b20*/  BSYNC B0 ;  /* 0x0000000000007941 */ /* 0x000fea0003800000 */
.L_x_168:
[----:B------:R-:W-:-:S03]  /*7b30*/  UMOV UR5, 0xffffffff ;  /* 0xffffffff00057882 */ /* 0x000fc60000000000 */
[----:B------:R-:W-:Y:S05]  /*7b40*/  BRA.DIV UR5, `(.L_x_180) ;  /* 0x0000000605807947 */ /* 0x000fea000b800000 */
[----:B------:R-:W-:-:S13]  /*7b50*/  ELECT P6, URZ, PT ;  /* 0x00000000003f782f */ /* 0x000fda00038c0000 */
.L_x_197:
[----:B------:R-:W-:Y:S04]  /*7b60*/  BSSY B0, `(.L_x_181) ;  /* 0x0000046000007945 */ /* 0x000fe80003800000 */
[----:B------:R-:W-:Y:S05]  /*7b70*/  @!P6 BRA `(.L_x_182) ;  /* 0x000000040010e947 */ /* 0x000fea0003800000 */
[----:B------:R-:W-:-:S04]  /*7b80*/  LOP3.LUT R18, R18, 0x2, RZ, 0xfc, !PT ;  /* 0x0000000212127812 */ /* 0x000fc800078efcff */
[----:B------:R-:W-:-:S13]  /*7b90*/  ISETP.NE.AND P0, PT, R18, 0x3, PT ;  /* 0x000000031200780c */ /* 0x000fda0003f05270 */
[----:B------:R-:W-:Y:S05]  /*7ba0*/  @!P0 BRA `(.L_x_183) ;  /* 0x0000000000048947 */ /* 0x000fea0003800000 */
[----:B------:R-:W-:Y:S01]  /*7bb0*/  BPT.TRAP 0x1 ;  /* 0x000000040000795c */ /* 0x000fe20000300000 */
.L_x_183:
[----:B------:R-:W0:Y:S01]  /*7bc0*/  S2R R5, SR_CgaCtaId ;  /* 0x0000000000057919 */ /* 0x000e220000008800 */
[----:B------:R-:W-:Y:S02]  /*7bd0*/  MOV R0, 0x400 ;  /* 0x0000040000007802 */ /* 0x000fe40000000f00 */
[----:B------:R-:W-:Y:S02]  /*7be0*/  SHF.L.U32 R2, R3, 0x1f, RZ ;  /* 0x0000001f03027819 */ /* 0x000fe400000006ff */
[----:B0-----:R-:W-:-:S05]  /*7bf0*/  LEA R5, R5, R0, 0x18 ;  /* 0x0000000005057211 */ /* 0x001fca00078ec0ff */
[----:B------:R-:W-:-:S04]  /*7c00*/  VIADD R5, R5, 0x38 ;  /* 0x0000003805057836 */ /* 0x000fc80000000000 */
[C---:B------:R-:W-:Y:S02]  /*7c10*/  IMAD R7, R8.reuse, 0x8, R5 ;  /* 0x0000000808077824 */ /* 0x040fe400078e0205 */
[----:B------:R-:W-:Y:S02]  /*7c20*/  VIADD R8, R8, 0x1 ;  /* 0x0000000108087836 */ /* 0x000fe40000000000 */
[----:B------:R-:W0:Y:S03]  /*7c30*/  SYNCS.PHASECHK.TRANS64.TRYWAIT P0, [R7+URZ], R2 ;  /* 0x00000002070075a7 */ /* 0x000e26000800017f */
[----:B------:R-:W-:-:S04]  /*7c40*/  ISETP.NE.AND P1, PT, R8, 0x7, PT ;  /* 0x000000070800780c */ /* 0x000fc80003f25270 */
[----:B------:R-:W-:Y:S02]  /*7c50*/  SEL R0, RZ, 0x1, P1 ;  /* 0x00000001ff007807 */ /* 0x000fe40000800000 */
[----:B------:R-:W-:Y:S02]  /*7c60*/  SEL R8, R8, RZ, P1 ;  /* 0x000000ff08087207 */ /* 0x000fe40000800000 */
[----:B------:R-:W-:-:S03]  /*7c70*/  LOP3.LUT R9, R3, R0, RZ, 0x3c, !PT ;  /* 0x0000000003097212 */ /* 0x000fc600078e3cff */
[----:B------:R-:W-:Y:S01]  /*7c80*/  IMAD R6, R8, 0x8, R5 ;  /* 0x0000000808067824 */ /* 0x000fe200078e0205 */
[----:B------:R-:W-:Y:S01]  /*7c90*/  SHF.L.U32 R3, R9, 0x1f, RZ ;  /* 0x0000001f09037819 */ /* 0x000fe200000006ff */
[----:B0-----:R-:W-:Y:S06]  /*7ca0*/  @!P0 BRA `(.L_x_184) ;  /* 0x0000000400488947 */ /* 0x001fec0003800000 */
.L_x_198:
[----:B------:R-:W1:Y:S01]  /*7cb0*/  SYNCS.PHASECHK.TRANS64.TRYWAIT P0, [R6+URZ], R3 ;  /* 0x00000003060075a7 */ /* 0x000e62000800017f */
[----:B------:R-:W-:-:S05]  /*7cc0*/  VIADD R0, R8, 0x1 ;  /* 0x0000000108007836 */ /* 0x000fca0000000000 */
[----:B------:R-:W-:-:S04]  /*7cd0*/  ISETP.NE.AND P1, PT, R0, 0x7, PT ;  /* 0x000000070000780c */ /* 0x000fc80003f25270 */
[----:B0-----:R-:W-:Y:S02]  /*7ce0*/  SEL R2, RZ, 0x1, P1 ;  /* 0x00000001ff027807 */ /* 0x001fe40000800000 */
[----:B------:R-:W-:Y:S02]  /*7cf0*/  SEL R0, R0, RZ, P1 ;  /* 0x000000ff00007207 */ /* 0x000fe40000800000 */
[----:B------:R-:W-:-:S03]  /*7d00*/  LOP3.LUT R9, R9, R2, RZ, 0x3c, !PT ;  /* 0x0000000209097212 */ /* 0x000fc600078e3cff */
[----:B------:R-:W-:Y:S01]  /*7d10*/  IMAD R7, R0, 0x8, R5 ;  /* 0x0000000800077824 */ /* 0x000fe200078e0205 */
[----:B------:R-:W-:Y:S01]  /*7d20*/  SHF.L.U32 R4, R9, 0x1f, RZ ;  /* 0x0000001f09047819 */ /* 0x000fe200000006ff */
[----:B-1----:R-:W-:Y:S06]  /*7d30*/  @!P0 BRA `(.L_x_185) ;  /* 0x0000000400388947 */ /* 0x002fec0003800000 */
.L_x_199:
[----:B------:R-:W1:Y:S01]  /*7d40*/  SYNCS.PHASECHK.TRANS64.TRYWAIT P0, [R7+URZ], R4 ;  /* 0x00000004070075a7 */ /* 0x000e62000800017f */
[----:B------:R-:W-:-:S05]  /*7d50*/  VIADD R0, R0, 0x1 ;  /* 0x0000000100007836 */ /* 0x000fca0000000000 */
[----:B------:R-:W-:-:S04]  /*7d60*/  ISETP.NE.AND P1, PT, R0, 0x7, PT ;  /* 0x000000070000780c */ /* 0x000fc80003f25270 */
[----:B------:R-:W-:Y:S02]  /*7d70*/  SEL R2, RZ, 0x1, P1 ;  /* 0x00000001ff027807 */ /* 0x000fe40000800000 */
[----:B------:R-:W-:Y:S02]  /*7d80*/  SEL R0, R0, RZ, P1 ;  /* 0x000000ff00007207 */ /* 0x000fe40000800000 */
[----:B------:R-:W-:-:S03]  /*7d90*/  LOP3.LUT R9, R9, R2, RZ, 0x3c, !PT ;  /* 0x0000000209097212 */ /* 0x000fc600078e3cff */
[----:B0-----:R-:W-:Y:S01]  /*7da0*/  IMAD R6, R0, 0x8, R5 ;  /* 0x0000000800067824 */ /* 0x001fe200078e0205 */
[----:B------:R-:W-:Y:S01]  /*7db0*/  SHF.L.U32 R3, R9, 0x1f, RZ ;  /* 0x0000001f09037819 */ /* 0x000fe200000006ff */
[----:B-1----:R-:W-:Y:S06]  /*7dc0*/  @!P0 BRA `(.L_x_186) ;  /* 0x0000000400288947 */ /* 0x002fec0003800000 */
.L_x_200:
        /* <DEDUP_REMOVED lines=9> */
.L_x_201:
        /* <DEDUP_REMOVED lines=9> */
.L_x_202:
[----:B------:R-:W1:Y:S01]  /*7ef0*/  SYNCS.PHASECHK.TRANS64.TRYWAIT P0, [R6+URZ], R3 ;  /* 0x00000003060075a7 */ /* 0x000e62000800017f */
[----:B------:R-:W-:-:S05]  /*7f00*/  VIADD R0, R0, 0x1 ;  /* 0x0000000100007836 */ /* 0x000fca0000000000 */
[----:B------:R-:W-:-:S04]  /*7f10*/  ISETP.NE.AND P1, PT, R0, 0x7, PT ;  /* 0x000000070000780c */ /* 0x000fc80003f25270 */
[----:B------:R-:W-:Y:S02]  /*7f20*/  SEL R2, RZ, 0x1, P1 ;  /* 0x00000001ff027807 */ /* 0x000fe40000800000 */
[----:B------:R-:W-:Y:S02]  /*7f30*/  SEL R0, R0, RZ, P1 ;  /* 0x000000ff00007207 */ /* 0x000fe40000800000 */
[----:B------:R-:W-:Y:S01]  /*7f40*/  LOP3.LUT R2, R9, R2, RZ, 0x3c, !PT ;  /* 0x0000000209027212 */ /* 0x000fe200078e3cff */
[----:B-1----:R-:W-:Y:S06]  /*7f50*/  @!P0 BRA `(.L_x_189) ;  /* 0x0000000400008947 */ /* 0x002fec0003800000 */
.L_x_203:
[----:B------:R-:W-:Y:S01]  /*7f60*/  IMAD R5, R0, 0x8, R5 ;  /* 0x0000000800057824 */ /* 0x000fe200078e0205 */
[----:B------:R-:W-:-:S07]  /*7f70*/  SHF.L.U32 R0, R2, 0x1f, RZ ;  /* 0x0000001f02007819 */ /* 0x000fce00000006ff */
.L_x_190:
[----:B--2---:R2:W3:Y:S02]  /*7f80*/  SYNCS.PHASECHK.TRANS64.TRYWAIT P0, [R5+URZ], R0 ;  /* 0x00000000050075a7 */ /* 0x0044e4000800017f */
[----:B---3--:R-:W-:Y:S05]  /*7f90*/  @!P0 NANOSLEEP.SYNCS 0x989680 ;  /* 0x009896800000895d */ /* 0x008fea0003900000 */
[----:B------:R-:W3:Y:S02]  /*7fa0*/  @!P0 SYNCS.PHASECHK.TRANS64 P0, [R5+URZ], R0 ;  /* 0x00000000050085a7 */ /* 0x000ee4000800007f */
[----:B---3--:R-:W-:Y:S05]  /*7fb0*/  @!P0 BRA `(.L_x_190) ;  /* 0xfffffffc00f08947 */ /* 0x008fea000383ffff */
.L_x_182:
[----:B------:R-:W-:Y:S05]  /*7fc0*/  BSYNC B0 ;  /* 0x0000000000007941 */ /* 0x000fea0003800000 */
.L_x_181:
[----:B------:R-:W-:Y:S05]  /*7fd0*/  EXIT ;  /* 0x000000000000794d */ /* 0x000fea0003800000 */
.L_x_21:
[----:B-1----:R1:W2:Y:S02]  /*7fe0*/  SYNCS.PHASECHK.TRANS64.TRYWAIT P1, [R3+URZ], R0 ;  /* 0x00000000030075a7 */ /* 0x0022a4000802017f */
[----:B--2---:R-:W-:Y:S05]  /*7ff0*/  @!P1 NANOSLEEP.SYNCS 0x989680 ;  /* 0x009896800000995d */ /* 0x004fea0003900000 */
[----:B------:R-:W2:Y:S02]  /*8000*/  @!P1 SYNCS.PHASECHK.TRANS64 P1, [R3+URZ], R0 ;  /* 0x00000000030095a7 */ /* 0x000ea4000802007f */
[----:B--2---:R-:W-:Y:S05]  /*8010*/  @!P1 BRA `(.L_x_21) ;  /* 0xfffffffc00f09947 */ /* 0x004fea000383ffff */
[----:B------:R-:W-:Y:S05]  /*8020*/  BRA `(.L_x_20) ;  /* 0xffffff9400dc7947 */ /* 0x000fea000383ffff */
.L_x_26:
[----:B-1----:R1:W2:Y:S02]  /*8030*/  SYNCS.PHASECHK.TRANS64.TRYWAIT P1, [R5+URZ], R4 ;  /* 0x00000004050075a7 */ /* 0x0022a4000802017f */
[----:B--2---:R-:W-:Y:S05]  /*8040*/  @!P1 NANOSLEEP.SYNCS 0x989680 ;  /* 0x009896800000995d */ /* 0x004fea0003900000 */
[----:B------:R-:W2:Y:S02]  /*8050*/  @!P1 SYNCS.PHASECHK.TRANS64 P1, [R5+URZ], R4 ;  /* 0x00000004050095a7 */ /* 0x000ea4000802007f */
[----:B--2---:R-:W-:Y:S05]  /*8060*/  @!P1 BRA `(.L_x_26) ;  /* 0xfffffffc00f09947 */ /* 0x004fea000383ffff */
[----:B------:R-:W-:Y:S05]  /*8070*/  BRA `(.L_x_25) ;  /* 0xffffff9800b87947 */ /* 0x000fea000383ffff */
.L_x_169:
[----:B------:R-:W-:Y:S01]  /*8080*/  BSSY B1, `(.L_x_191) ;  /* 0x0000006000017945 */ /* 0x000fe20003800000 */
[----:B------:R-:W-:-:S07]  /*8090*/  IMAD.MOV.U32 R15, RZ, RZ, -0x1 ;  /* 0xffffffffff0f7424 */ /* 0x000fce00078e00ff */
[----:B------:R-:W-:Y:S05]  /*80a0*/  WARPSYNC.COLLECTIVE R15, `(.L_x_192) ;  /* 0x000000000f0c7348 */ /* 0x000fea0003c00000 */
[----:B------:R-:W-:Y:S02]  /*80b0*/  ELECT P6, UR62, PT ;  /* 0x00000000003e782f */ /* 0x000fe400038c0000 */
[----:B------:R-:W-:Y:S01]  /*80c0*/  MOV R14, UR62 ;  /* 0x0000003e000e7c02 */ /* 0x000fe20008000f00 */
[----:B------:R-:W-:Y:S10]  /*80d0*/  ENDCOLLECTIVE ;  /* 0x000000000000791b */ /* 0x000ff40003800000 */
.L_x_192:
[----:B------:R-:W-:Y:S05]  /*80e0*/  BSYNC B1 ;  /* 0x0000000000017941 */ /* 0x000fea0003800000 */
.L_x_191:
[----:B------:R-:W-:Y:S05]  /*80f0*/  BRA `(.L_x_193) ;  /* 0xffffffec00a47947 */ /* 0x000fea000383ffff */
.L_x_172:
[----:B-1----:R1:W2:Y:S02]  /*8100*/  SYNCS.PHASECHK.TRANS64.TRYWAIT P0, [R23+URZ+0x38], R14 ;  /* 0x0000380e170075a7 */ /* 0x0022a4000800017f */
[----:B--2---:R-:W-:Y:S05]  /*8110*/  @!P0 NANOSLEEP.SYNCS 0x989680 ;  /* 0x009896800000895d */ /* 0x004fea0003900000 */
[----:B------:R-:W2:Y:S02]  /*8120*/  @!P0 SYNCS.PHASECHK.TRANS64 P0, [R23+URZ+0x38], R14 ;  /* 0x0000380e170085a7 */ /* 0x000ea4000800007f */
[----:B--2---:R-:W-:Y:S05]  /*8130*/  @!P0 BRA `(.L_x_172) ;  /* 0xfffffffc00f08947 */ /* 0x004fea000383ffff */
[----:B------:R-:W-:Y:S05]  /*8140*/  BRA `(.L_x_194) ;  /* 0xffffffec00ec7947 */ /* 0x000fea000383ffff */
.L_x_180:
[----:B------:R-:W-:Y:S01]  /*8150*/  BSSY B0, `(.L_x_195) ;  /* 0x0000006000007945 */ /* 0x000fe20003800000 */
[----:B------:R-:W-:-:S07]  /*8160*/  IMAD.MOV.U32 R15, RZ, RZ, -0x1 ;  /* 0xffffffffff0f7424 */ /* 0x000fce00078e00ff */
[----:B------:R-:W-:Y:S05]  /*8170*/  WARPSYNC.COLLECTIVE R15, `(.L_x_196) ;  /* 0x000000000f0c7348 */ /* 0x000fea0003c00000 */
[----:B------:R-:W-:Y:S02]  /*8180*/  ELECT P6, UR62, PT ;  /* 0x00000000003e782f */ /* 0x000fe400038c0000 */
[----:B------:R-:W-:Y:S01]  /*8190*/  MOV R14, UR62 ;  /* 0x0000003e000e7c02 */ /* 0x000fe20008000f00 */
[----:B------:R-:W-:Y:S10]  /*81a0*/  ENDCOLLECTIVE ;  /* 0x000000000000791b */ /* 0x000ff40003800000 */
.L_x_196:
[----:B------:R-:W-:Y:S05]  /*81b0*/  BSYNC B0 ;  /* 0x0000000000007941 */ /* 0x000fea0003800000 */
.L_x_195:
[----:B------:R-:W-:Y:S05]  /*81c0*/  BRA `(.L_x_197) ;  /* 0xfffffff800647947 */ /* 0x000fea000383ffff */
.L_x_184:
[----:B0-----:R0:W1:Y:S02]  /*81d0*/  SYNCS.PHASECHK.TRANS64.TRYWAIT P0, [R7+URZ], R2 ;  /* 0x00000002070075a7 */ /* 0x001064000800017f */
[----:B-1----:R-:W-:Y:S05]  /*81e0*/  @!P0 NANOSLEEP.SYNCS 0x989680 ;  /* 0x009896800000895d */ /* 0x002fea0003900000 */
[----:B------:R-:W1:Y:S02]  /*81f0*/  @!P0 SYNCS.PHASECHK.TRANS64 P0, [R7+URZ], R2 ;  /* 0x00000002070085a7 */ /* 0x000e64000800007f */
[----:B-1----:R-:W-:Y:S05]  /*8200*/  @!P0 BRA `(.L_x_184) ;  /* 0xfffffffc00f08947 */ /* 0x002fea000383ffff */
[----:B------:R-:W-:Y:S05]  /*8210*/  BRA `(.L_x_198) ;  /* 0xfffffff800a47947 */ /* 0x000fea000383ffff */
.L_x_185:
[----:B0-----:R0:W1:Y:S02]  /*8220*/  SYNCS.PHASECHK.TRANS64.TRYWAIT P0, [R6+URZ], R3 ;  /* 0x00000003060075a7 */ /* 0x001064000800017f */
[----:B-1----:R-:W-:Y:S05]  /*8230*/  @!P0 NANOSLEEP.SYNCS 0x989680 ;  /* 0x009896800000895d */ /* 0x002fea0003900000 */
[----:B------:R-:W1:Y:S02]  /*8240*/  @!P0 SYNCS.PHASECHK.TRANS64 P0, [R6+URZ], R3 ;  /* 0x00000003060085a7 */ /* 0x000e64000800007f */
[----:B-1----:R-:W-:Y:S05]  /*8250*/  @!P0 BRA `(.L_x_185) ;  /* 0xfffffffc00f08947 */ /* 0x002fea000383ffff */
[----:B------:R-:W-:Y:S05]  /*8260*/  BRA `(.L_x_199) ;  /* 0xfffffff800b47947 */ /* 0x000fea000383ffff */
.L_x_186:
[----:B0-----:R0:W1:Y:S02]  /*8270*/  SYNCS.PHASECHK.TRANS64.TRYWAIT P0, [R7+URZ], R4 ;  /* 0x00000004070075a7 */ /* 0x001064000800017f */
[----:B-1----:R-:W-:Y:S05]  /*8280*/  @!P0 NANOSLEEP.SYNCS 0x989680 ;  /* 0x009896800000895d */ /* 0x002fea0003900000 */
[----:B------:R-:W1:Y:S02]  /*8290*/  @!P0 SYNCS.PHASECHK.TRANS64 P0, [R7+URZ], R4 ;  /* 0x00000004070085a7 */ /* 0x000e64000800007f */
[----:B-1----:R-:W-:Y:S05]  /*82a0*/  @!P0 BRA `(.L_x_186) ;  /* 0xfffffffc00f08947 */ /* 0x002fea000383ffff */
[----:B------:R-:W-:Y:S05]  /*82b0*/  BRA `(.L_x_200) ;  /* 0xfffffff800c47947 */ /* 0x000fea000383ffff */
.L_x_187:
[----:B0-----:R0:W1:Y:S02]  /*82c0*/  SYNCS.PHASECHK.TRANS64.TRYWAIT P0, [R6+URZ], R3 ;  /* 0x00000003060075a7 */ /* 0x001064000800017f */
[----:B-1----:R-:W-:Y:S05]  /*82d0*/  @!P0 NANOSLEEP.SYNCS 0x989680 ;  /* 0x009896800000895d */ /* 0x002fea0003900000 */
[----:B------:R-:W1:Y:S02]  /*82e0*/  @!P0 SYNCS.PHASECHK.TRANS64 P0, [R6+URZ], R3 ;  /* 0x00000003060085a7 */ /* 0x000e64000800007f */
[----:B-1----:R-:W-:Y:S05]  /*82f0*/  @!P0 BRA `(.L_x_187) ;  /* 0xfffffffc00f08947 */ /* 0x002fea000383ffff */
[----:B------:R-:W-:Y:S05]  /*8300*/  BRA `(.L_x_201) ;  /* 0xfffffff800d47947 */ /* 0x000fea000383ffff */
.L_x_188:
[----:B0-----:R0:W1:Y:S02]  /*8310*/  SYNCS.PHASECHK.TRANS64.TRYWAIT P0, [R7+URZ], R4 ;  /* 0x00000004070075a7 */ /* 0x001064000800017f */
[----:B-1----:R-:W-:Y:S05]  /*8320*/  @!P0 NANOSLEEP.SYNCS 0x989680 ;  /* 0x009896800000895d */ /* 0x002fea0003900000 */
[----:B------:R-:W1:Y:S02]  /*8330*/  @!P0 SYNCS.PHASECHK.TRANS64 P0, [R7+URZ], R4 ;  /* 0x00000004070085a7 */ /* 0x000e64000800007f */
[----:B-1----:R-:W-:Y:S05]  /*8340*/  @!P0 BRA `(.L_x_188) ;  /* 0xfffffffc00f08947 */ /* 0x002fea000383ffff */
[----:B------:R-:W-:Y:S05]  /*8350*/  BRA `(.L_x_202) ;  /* 0xfffffff800e47947 */ /* 0x000fea000383ffff */
.L_x_189:
[----:B-1----:R1:W2:Y:S02]  /*8360*/  SYNCS.PHASECHK.TRANS64.TRYWAIT P0, [R6+URZ], R3 ;  /* 0x00000003060075a7 */ /* 0x0022a4000800017f */
[----:B--2---:R-:W-:Y:S05]  /*8370*/  @!P0 NANOSLEEP.SYNCS 0x989680 ;  /* 0x009896800000895d */ /* 0x004fea0003900000 */
[----:B------:R-:W2:Y:S02]  /*8380*/  @!P0 SYNCS.PHASECHK.TRANS64 P0, [R6+URZ], R3 ;  /* 0x00000003060085a7 */ /* 0x000ea4000800007f */
[----:B--2---:R-:W-:Y:S05]  /*8390*/  @!P0 BRA `(.L_x_189) ;  /* 0xfffffffc00f08947 */ /* 0x004fea000383ffff */
[----:B------:R-:W-:Y:S05]  /*83a0*/  BRA `(.L_x_203) ;  /* 0xfffffff800ec7947 */ /* 0x000fea000383ffff */
.L_x_204:
[----:B------:R-:W-:-:S00]  /*83b0*/  BRA `(.L_x_204) ;  /* 0xfffffffc00fc7947 */ /* 0x000fc0000383ffff */
[----:B------:R-:W-:-:S00]  /*83c0*/  NOP ;  /* 0x0000000000007918 */ /* 0x000fc00000000000 */
        /* <DEDUP_REMOVED lines=11> */
.L_x_205:


//--------------------- .nv.global.init           --------------------------
	.section	.nv.global.init,"aw",@progbits
.nv.global.init:
	.type		$str$22,@object
	.size		$str$22,($str$23 - $str$22)
$str$22:
        /*0000*/ 	.byte	0x6b, 0x5f, 0x74, 0x69, 0x6c, 0x65, 0x5f, 0x63, 0x6f, 0x75, 0x6e, 0x74, 0x20, 0x3e, 0x3d, 0x20
        /*0010*/ 	.byte	0x31, 0x00
	.type		$str$23,@object
	.size		$str$23,(__unnamed_1 - $str$23)
$str$23:
        /*0012*/ 	.byte	0x2f, 0x74, 0x6d, 0x70, 0x2f, 0x63, 0x75, 0x74, 0x6c, 0x61, 0x73, 0x73, 0x5f, 0x73, 0x77, 0x65
        /*0022*/ 	.byte	0x65, 0x70, 0x5f, 0x73, 0x72, 0x63, 0x2f, 0x69, 0x6e, 0x63, 0x6c, 0x75, 0x64, 0x65, 0x2f, 0x63
        /*0032*/ 	.byte	0x75, 0x74, 0x6c, 0x61, 0x73, 0x73, 0x2f, 0x67, 0x65, 0x6d, 0x6d, 0x2f, 0x63, 0x6f, 0x6c, 0x6c
        /*0042*/ 	.byte	0x65, 0x63, 0x74, 0x69, 0x76, 0x65, 0x2f, 0x73, 0x6d, 0x39, 0x30, 0x5f, 0x6d, 0x6d, 0x61, 0x5f
        /*0052*/ 	.byte	0x74, 0x6d, 0x61, 0x5f, 0x67, 0x6d, 0x6d, 0x61, 0x5f, 0x73, 0x73, 0x5f, 0x77, 0x61, 0x72, 0x70
        /*0062*/ 	.byte	0x73, 0x70, 0x65, 0x63, 0x69, 0x61, 0x6c, 0x69, 0x7a, 0x65, 0x64, 0x2e, 0x68, 0x70, 0x70, 0x00
	.type		__unnamed_1,@object
	.size		__unnamed_1,(.L_0 - __unnamed_1)
__unnamed_1:
        /*0072*/ 	.byte	0x76, 0x6f, 0x69, 0x64, 0x20, 0x63, 0x75, 0x74, 0x6c, 0x61, 0x73, 0x73, 0x3a, 0x3a, 0x67, 0x65
        /* <DEDUP_REMOVED lines=180> */
        /*0bc2*/ 	.byte	0x74, 0x69, 0x74, 0x79, 0x5d, 0x00
.L_0:


//--------------------- .nv.shared._ZN7cutlass13device_kernelINS_4gemm6kernel13GemmUniversalIN4cute5tupleIJiiiiEEENS1_10collective13CollectiveMmaINS1_34MainloopSm90TmaGmmaWarpSpecializedILi7ENS5_IJNS4_1CILi1EEENSA_ILi8EEESB_EEENS1_35KernelTmaWarpSpecializedCooperativeEEENS5_IJNSA_ILi128EEESG_NSA_ILi64EEEEEENS_6half_tENS5_IJlSB_lEEESJ_NS5_IJSB_llEEENS4_8TiledMMAINS4_8MMA_AtomIJNS4_4SM904GMMA26MMA_64x128x16_F32F16F16_SSILNSP_5MajorE0ELSR_1ELNSP_7ScaleInE1ELSS_1EEEEEENS4_6LayoutINS5_IJNSA_ILi2EEESB_SB_EEENS5_IJSB_NSA_ILi0EEESY_EEEEENS5_IJNS4_10UnderscoreES11_S11_EEEEENS4_23SM90_TMA_LOAD_MULTICASTENS4_14ComposedLayoutINS4_7SwizzleILi3ELi4ELi3EEENS4_18smem_ptr_flag_bitsILi16EEENSV_INS5_IJSC_SH_EEENS5_IJSH_SB_EEEEEEEvNS4_8identityENS4_13SM90_TMA_LOADENS15_IS17_S19_NSV_INS5_IJSH_SC_EEENS5_IJSB_SH_EEEEEEEvS1E_EENS_8epilogue10collective6detail29Sm90TmaWarpSpecializedAdapterINS1M_15DefaultEpilogueISJ_SK_SK_NS1L_6thread17LinearCombinationISJ_Li1EffLNS1Q_9ScaleType4KindE0ELNS_15FloatRoundStyleE2ESJ_EENS1_15EpilogueDefaultEEEEEvvEEEEvNT_6ParamsE --------------------------
	.section	.nv.shared._ZN7cutlass13device_kernelINS_4gemm6kernel13GemmUniversalIN4cute5tupleIJiiiiEEENS1_10collective13CollectiveMmaINS1_34MainloopSm90TmaGmmaWarpSpecializedILi7ENS5_IJNS4_1CILi1EEENSA_ILi8EEESB_EEENS1_35KernelTmaWarpSpecializedCooperativeEEENS5_IJNSA_ILi128EEESG_NSA_ILi64EEEEEENS_6half_tENS5_IJlSB_lEEESJ_NS5_IJSB_llEEENS4_8TiledMMAINS4_8MMA_AtomIJNS4_4SM904GMMA26MMA_64x128x16_F32F16F16_SSILNSP_5MajorE0ELSR_1ELNSP_7ScaleInE1ELSS_1EEEEEENS4_6LayoutINS5_IJNSA_ILi2EEESB_SB_EEENS5_IJSB_NSA_ILi0EEESY_EEEEENS5_IJNS4_10UnderscoreES11_S11_EEEEENS4_23SM90_TMA_LOAD_MULTICASTENS4_14ComposedLayoutINS4_7SwizzleILi3ELi4ELi3EEENS4_18smem_ptr_flag_bitsILi16EEENSV_INS5_IJSC_SH_EEENS5_IJSH_SB_EEEEEEEvNS4_8identityENS4_13SM90_TMA_LOADENS15_IS17_S19_NSV_INS5_IJSH_SC_EEENS5_IJSB_SH_EEEEEEEvS1E_EENS_8epilogue10collective6detail29Sm90TmaWarpSpecializedAdapterINS1M_15DefaultEpilogueISJ_SK_SK_NS1L_6thread17LinearCombinationISJ_Li1EffLNS1Q_9ScaleType4KindE0ELNS_15FloatRoundStyleE2ESJ_EENS1_15EpilogueDefaultEEEEEvvEEEEvNT_6ParamsE,"aw",@nobits
	.sectionflags	@""
	.align	16
	.zero		1024


//--------------------- .nv.shared.reserved.0     --------------------------
	.section	.nv.shared.reserved.0,"aw",@nobits
	.weak		__nv_reservedSMEM_offset_0_alias
	.size		__nv_reservedSMEM_offset_0_alias, 0, 0
	.other		__nv_reservedSMEM_offset_0_alias,@"STO_CUDA_RESERVED_SHARED STV_DEFAULT"
__nv_reservedSMEM_offset_0_alias:
	.zero		0


//--------------------- .nv.global                --------------------------
	.section	.nv.global,"aw",@nobits
.nv.global:
	.type		_ZN40_INTERNAL_c7d60c0b_4_k_cu_a5e3488d_166554cute1_E,@object
	.size		_ZN40_INTERNAL_c7d60c0b_4_k_cu_a5e3488d_166554cute1_E,(_ZN40_INTERNAL_c7d60c0b_4_k_cu_a5e3488d_166554cuda3std3__45__cpo6cbeginE - _ZN40_INTERNAL_c7d60c0b_4_k_cu_a5e3488d_166554cute1_E)
_ZN40_INTERNAL_c7d60c0b_4_k_cu_a5e3488d_166554cute1_E:
	.zero		1
	.type		_ZN40_INTERNAL_c7d60c0b_4_k_cu_a5e3488d_166554cuda3std3__45__cpo6cbeginE,@object
	.size		_ZN40_INTERNAL_c7d60c0b_4_k_cu_a5e3488d_166554cuda3std3__45__cpo6cbeginE,(_ZN40_INTERNAL_c7d60c0b_4_k_cu_a5e3488d_166554cuda3std3__48in_placeE - _ZN40_INTERNAL_c7d60c0b_4_k_cu_a5e3488d_166554cuda3std3__45__cpo6cbeginE)
_ZN40_INTERNAL_c7d60c0b_4_k_cu_a5e3488d_166554cuda3std3__45__cpo6cbeginE:
	.zero		1
	.type		_ZN40_INTERNAL_c7d60c0b_4_k_cu_a5e3488d_166554cuda3std3__48in_placeE,@object
	.size		_ZN40_INTERNAL_c7d60c0b_4_k_cu_a5e3488d_166554cuda3std3__48in_placeE,(_ZN40_INTERNAL_c7d60c0b_4_k_cu_a5e3488d_166554cuda3std6ranges3__45__cpo9iter_moveE - _ZN40_INTERNAL_c7d60c0b_4_k_cu_a5e3488d_166554cuda3std3__48in_placeE)
_ZN40_INTERNAL_c7d60c0b_4_k_cu_a5e3488d_166554cuda3std3__48in_placeE:
	.zero		1
	.type		_ZN40_INTERNAL_c7d60c0b_4_k_cu_a5e3488d_166554cuda3std6ranges3__45__cpo9iter_moveE,@object
	.size		_ZN40_INTERNAL_c7d60c0b_4_k_cu_a5e3488d_166554cuda3std6ranges3__45__cpo9iter_moveE,(_ZN40_INTERNAL_c7d60c0b_4_k_cu_a5e3488d_166554cuda3std3__45__cpo5beginE - _ZN40_INTERNAL_c7d60c0b_4_k_cu_a5e3488d_166554cuda3std6ranges3__45__cpo9iter_moveE)
_ZN40_INTERNAL_c7d60c0b_4_k_cu_a5e3488d_166554cuda3std6ranges3__45__cpo9iter_moveE:
	.zero		1
	.type		_ZN40_INTERNAL_c7d60c0b_4_k_cu_a5e3488d_166554cuda3std3__45__cpo5beginE,@object
	.size		_ZN40_INTERNAL_c7d60c0b_4_k_cu_a5e3488d_166554cuda3std3__45__cpo5beginE,(_ZN40_INTERNAL_c7d60c0b_4_k_cu_a5e3488d_166554cuda3std3__442_GLOBAL__N__c7d60c0b_4_k_cu_a5e3488d_166556ignoreE - _ZN40_INTERNAL_c7d60c0b_4_k_cu_a5e3488d_166554cuda3std3__45__cpo5beginE)
_ZN40_INTERNAL_c7d60c0b_4_k_cu_a5e3488d_166554cuda3std3__45__cpo5beginE:
	.zero		1
	.type		_ZN40_INTERNAL_c7d60c0b_4_k_cu_a5e3488d_166554cuda3std3__442_GLOBAL__N__c7d60c0b_4_k_cu_a5e3488d_166556ignoreE,@object
	.size		_ZN40_INTERNAL_c7d60c0b_4_k_cu_a5e3488d_166554cuda3std3__442_GLOBAL__N__c7d60c0b_4_k_cu_a5e3488d_166556ignoreE,(_ZN40_INTERNAL_c7d60c0b_4_k_cu_a5e3488d_166554cute7productE - _ZN40_INTERNAL_c7d60c0b_4_k_cu_a5e3488d_166554cuda3std3__442_GLOBAL__N__c7d60c0b_4_k_cu_a5e3488d_166556ignoreE)
_ZN40_INTERNAL_c7d60c0b_4_k_cu_a5e3488d_166554cuda3std3__442_GLOBAL__N__c7d60c0b_4_k_cu_a5e3488d_166556ignoreE:
	.zero		1
	.type		_ZN40_INTERNAL_c7d60c0b_4_k_cu_a5e3488d_166554cute7productE,@object
	.size		_ZN40_INTERNAL_c7d60c0b_4_k_cu_a5e3488d_166554cute7productE,(_ZN40_INTERNAL_c7d60c0b_4_k_cu_a5e3488d_166554cuda3std3__45__cpo3endE - _ZN40_INTERNAL_c7d60c0b_4_k_cu_a5e3488d_166554cute7productE)
_ZN40_INTERNAL_c7d60c0b_4_k_cu_a5e3488d_166554cute7productE:
	.zero		1
	.type		_ZN40_INTERNAL_c7d60c0b_4_k_cu_a5e3488d_166554cuda3std3__45__cpo3endE,@object
	.size		_ZN40_INTERNAL_c7d60c0b_4_k_cu_a5e3488d_166554cuda3std3__45__cpo3endE,(_ZN40_INTERNAL_c7d60c0b_4_k_cu_a5e3488d_166554cuda3std3__419piecewise_constructE - _ZN40_INTERNAL_c7d60c0b_4_k_cu_a5e3488d_166554cuda3std3__45__cpo3endE)
_ZN40_INTERNAL_c7d60c0b_4_k_cu_a5e3488d_166554cuda3std3__45__cpo3endE:
	.zero		1
	.type		_ZN40_INTERNAL_c7d60c0b_4_k_cu_a5e3488d_166554cuda3std3__419piecewise_constructE,@object
	.size		_ZN40_INTERNAL_c7d60c0b_4_k_cu_a5e3488d_166554cuda3std3__419piecewise_constructE,(_ZN40_INTERNAL_c7d60c0b_4_k_cu_a5e3488d_166554cuda3std3__45__cpo4cendE - _ZN40_INTERNAL_c7d60c0b_4_k_cu_a5e3488d_166554cuda3std3__419piecewise_constructE)
_ZN40_INTERNAL_c7d60c0b_4_k_cu_a5e3488d_166554cuda3std3__419piecewise_constructE:
	.zero		1
	.type		_ZN40_INTERNAL_c7d60c0b_4_k_cu_a5e3488d_166554cuda3std3__45__cpo4cendE,@object
	.size		_ZN40_INTERNAL_c7d60c0b_4_k_cu_a5e3488d_166554cuda3std3__45__cpo4cendE,(_ZN40_INTERNAL_c7d60c0b_4_k_cu_a5e3488d_166554cuda3std6ranges3__45__cpo4swapE - _ZN40_INTERNAL_c7d60c0b_4_k_cu_a5e3488d_166554cuda3std3__45__cpo4cendE)
_ZN40_INTERNAL_c7d60c0b_4_k_cu_a5e3488d_166554cuda3std3__45__cpo4cendE:
	.zero		1
	.type		_ZN40_INTERNAL_c7d60c0b_4_k_cu_a5e3488d_166554cuda3std6ranges3__45__cpo4swapE,@object
	.size		_ZN40_INTERNAL_c7d60c0b_4_k_cu_a5e3488d_166554cuda3std6ranges3__45__cpo4swapE,(.L_8 - _ZN40_INTERNAL_c7d60c0b_4_k_cu_a5e3488d_166554cuda3std6ranges3__45__cpo4swapE)
_ZN40_INTERNAL_c7d60c0b_4_k_cu_a5e3488d_166554cuda3std6ranges3__45__cpo4swapE:
	.zero		1
.L_8:


//--------------------- .nv.constant0._ZN7cutlass13device_kernelINS_4gemm6kernel13GemmUniversalIN4cute5tupleIJiiiiEEENS1_10collective13CollectiveMmaINS1_34MainloopSm90TmaGmmaWarpSpecializedILi7ENS5_IJNS4_1CILi1EEENSA_ILi8EEESB_EEENS1_35KernelTmaWarpSpecializedCooperativeEEENS5_IJNSA_ILi128EEESG_NSA_ILi64EEEEEENS_6half_tENS5_IJlSB_lEEESJ_NS5_IJSB_llEEENS4_8TiledMMAINS4_8MMA_AtomIJNS4_4SM904GMMA26MMA_64x128x16_F32F16F16_SSILNSP_5MajorE0ELSR_1ELNSP_7ScaleInE1ELSS_1EEEEEENS4_6LayoutINS5_IJNSA_ILi2EEESB_SB_EEENS5_IJSB_NSA_ILi0EEESY_EEEEENS5_IJNS4_10UnderscoreES11_S11_EEEEENS4_23SM90_TMA_LOAD_MULTICASTENS4_14ComposedLayoutINS4_7SwizzleILi3ELi4ELi3EEENS4_18smem_ptr_flag_bitsILi16EEENSV_INS5_IJSC_SH_EEENS5_IJSH_SB_EEEEEEEvNS4_8identityENS4_13SM90_TMA_LOADENS15_IS17_S19_NSV_INS5_IJSH_SC_EEENS5_IJSB_SH_EEEEEEEvS1E_EENS_8epilogue10collective6detail29Sm90TmaWarpSpecializedAdapterINS1M_15DefaultEpilogueISJ_SK_SK_NS1L_6thread17LinearCombinationISJ_Li1EffLNS1Q_9ScaleType4KindE0ELNS_15FloatRoundStyleE2ESJ_EENS1_15EpilogueDefaultEEEEEvvEEEEvNT_6ParamsE --------------------------
	.section	.nv.constant0._ZN7cutlass13device_kernelINS_4gemm6kernel13GemmUniversalIN4cute5tupleIJiiiiEEENS1_10collective13CollectiveMmaINS1_34MainloopSm90TmaGmmaWarpSpecializedILi7ENS5_IJNS4_1CILi1EEENSA_ILi8EEESB_EEENS1_35KernelTmaWarpSpecializedCooperativeEEENS5_IJNSA_ILi128EEESG_NSA_ILi64EEEEEENS_6half_tENS5_IJlSB_lEEESJ_NS5_IJSB_llEEENS4_8TiledMMAINS4_8MMA_AtomIJNS4_4SM904GMMA26MMA_64x128x16_F32F16F16_SSILNSP_5MajorE0ELSR_1ELNSP_7ScaleInE1ELSS_1EEEEEENS4_6LayoutINS5_IJNSA_ILi2EEESB_SB_EEENS5_IJSB_NSA_ILi0EEESY_EEEEENS5_IJNS4_10UnderscoreES11_S11_EEEEENS4_23SM90_TMA_LOAD_MULTICASTENS4_14ComposedLayoutINS4_7SwizzleILi3ELi4ELi3EEENS4_18smem_ptr_flag_bitsILi16EEENSV_INS5_IJSC_SH_EEENS5_IJSH_SB_EEEEEEEvNS4_8identityENS4_13SM90_TMA_LOADENS15_IS17_S19_NSV_INS5_IJSH_SC_EEENS5_IJSB_SH_EEEEEEEvS1E_EENS_8epilogue10collective6detail29Sm90TmaWarpSpecializedAdapterINS1M_15DefaultEpilogueISJ_SK_SK_NS1L_6thread17LinearCombinationISJ_Li1EffLNS1Q_9ScaleType4KindE0ELNS_15FloatRoundStyleE2ESJ_EENS1_15EpilogueDefaultEEEEEvvEEEEvNT_6ParamsE,"a",@progbits
	.sectionflags	@""
	.align	4
.nv.constant0._ZN7cutlass13device_kernelINS_4gemm6kernel13GemmUniversalIN4cute5tupleIJiiiiEEENS1_10collective13CollectiveMmaINS1_34MainloopSm90TmaGmmaWarpSpecializedILi7ENS5_IJNS4_1CILi1EEENSA_ILi8EEESB_EEENS1_35KernelTmaWarpSpecializedCooperativeEEENS5_IJNSA_ILi128EEESG_NSA_ILi64EEEEEENS_6half_tENS5_IJlSB_lEEESJ_NS5_IJSB_llEEENS4_8TiledMMAINS4_8MMA_AtomIJNS4_4SM904GMMA26MMA_64x128x16_F32F16F16_SSILNSP_5MajorE0ELSR_1ELNSP_7ScaleInE1ELSS_1EEEEEENS4_6LayoutINS5_IJNSA_ILi2EEESB_SB_EEENS5_IJSB_NSA_ILi0EEESY_EEEEENS5_IJNS4_10UnderscoreES11_S11_EEEEENS4_23SM90_TMA_LOAD_MULTICASTENS4_14ComposedLayoutINS4_7SwizzleILi3ELi4ELi3EEENS4_18smem_ptr_flag_bitsILi16EEENSV_INS5_IJSC_SH_EEENS5_IJSH_SB_EEEEEEEvNS4_8identityENS4_13SM90_TMA_LOADENS15_IS17_S19_NSV_INS5_IJSH_SC_EEENS5_IJSB_SH_EEEEEEEvS1E_EENS_8epilogue10collective6detail29Sm90TmaWarpSpecializedAdapterINS1M_15DefaultEpilogueISJ_SK_SK_NS1L_6thread17LinearCombinationISJ_Li1EffLNS1Q_9ScaleType4KindE0ELNS_15FloatRoundStyleE2ESJ_EENS1_15EpilogueDefaultEEEEEvvEEEEvNT_6ParamsE:
	.zero		1664


//--------------------- SYMBOLS --------------------------

	.type		.nv.reservedSmem.offset0,@object
	.size		.nv.reservedSmem.offset0,0x4
	.type		__assertfail,@function
